//
// Generated by NVIDIA NVVM Compiler
//
// Compiler Build ID: CL-36424714
// Cuda compilation tools, release 13.0, V13.0.88
// Based on NVVM 20.0.0
//

.version 9.0
.target sm_100
.address_size 64

	// .globl	_Z22histogram_range_kernelPKcPjjii
.extern .shared .align 16 .b8 shmem[];

.visible .entry _Z22histogram_range_kernelPKcPjjii(
	.param .u64 .ptr .align 1 _Z22histogram_range_kernelPKcPjjii_param_0,
	.param .u64 .ptr .align 1 _Z22histogram_range_kernelPKcPjjii_param_1,
	.param .u32 _Z22histogram_range_kernelPKcPjjii_param_2,
	.param .u32 _Z22histogram_range_kernelPKcPjjii_param_3,
	.param .u32 _Z22histogram_range_kernelPKcPjjii_param_4
)
{
	.reg .pred 	%p<60>;
	.reg .b16 	%rs<5>;
	.reg .b32 	%r<262>;
	.reg .b64 	%rd<11>;

	ld.param.u64 	%rd4, [_Z22histogram_range_kernelPKcPjjii_param_0];
	ld.param.u64 	%rd3, [_Z22histogram_range_kernelPKcPjjii_param_1];
	ld.param.u32 	%r88, [_Z22histogram_range_kernelPKcPjjii_param_2];
	ld.param.u32 	%r89, [_Z22histogram_range_kernelPKcPjjii_param_3];
	ld.param.u32 	%r90, [_Z22histogram_range_kernelPKcPjjii_param_4];
	cvta.to.global.u64 	%rd1, %rd4;
	sub.s32 	%r1, %r90, %r89;
	add.s32 	%r2, %r1, 1;
	mov.u32 	%r3, %ntid.x;
	add.s32 	%r4, %r3, 31;
	shr.u32 	%r5, %r4, 5;
	mov.u32 	%r247, %tid.x;
	mad.lo.s32 	%r7, %r5, %r1, %r5;
	setp.ge.s32 	%p1, %r247, %r7;
	@%p1 bra 	$L__BB0_3;
	mov.u32 	%r239, %r247;
$L__BB0_2:
	shl.b32 	%r91, %r239, 2;
	mov.u32 	%r92, shmem;
	add.s32 	%r93, %r92, %r91;
	mov.b32 	%r94, 0;
	st.shared.u32 	[%r93], %r94;
	add.s32 	%r239, %r239, %r3;
	setp.lt.s32 	%p2, %r239, %r7;
	@%p2 bra 	$L__BB0_2;
$L__BB0_3:
	bar.sync 	0;
	shr.u32 	%r10, %r88, 2;
	mov.u32 	%r95, %ctaid.x;
	mad.lo.s32 	%r11, %r95, %r3, %r247;
	shr.u32 	%r96, %r247, 5;
	mul.lo.s32 	%r97, %r2, %r96;
	shl.b32 	%r98, %r97, 2;
	mov.u32 	%r99, shmem;
	add.s32 	%r12, %r99, %r98;
	setp.ge.u32 	%p3, %r11, %r10;
	@%p3 bra 	$L__BB0_22;
	and.b32  	%r13, %r247, 31;
	mov.u32 	%r100, %nctaid.x;
	mul.lo.s32 	%r14, %r100, %r3;
	mov.u32 	%r240, %r11;
$L__BB0_5:
	mul.wide.u32 	%rd5, %r240, 4;
	add.s64 	%rd6, %rd1, %rd5;
	ld.global.nc.u32 	%r102, [%rd6];
	bfe.u32 	%r103, %r102, 24, 8;
	cvt.u16.u32 	%rs1, %r103;
	bfe.u32 	%r104, %r102, 16, 8;
	cvt.u16.u32 	%rs2, %r104;
	bfe.u32 	%r105, %r102, 8, 8;
	cvt.u16.u32 	%rs3, %r105;
	bfe.u32 	%r106, %r102, 0, 8;
	sub.s32 	%r107, %r106, %r89;
	setp.gt.s32 	%p4, %r107, %r1;
	max.s32 	%r108, %r107, -1;
	selp.b32 	%r16, -1, %r108, %p4;
	// begin inline asm
	activemask.b32 %r101;
	// end inline asm
	setp.gt.s32 	%p5, %r16, -1;
	vote.sync.ballot.b32 	%r241, %p5, %r101;
	setp.eq.s32 	%p7, %r241, 0;
	@%p7 bra 	$L__BB0_9;
$L__BB0_6:
	brev.b32 	%r109, %r241;
	bfind.shiftamt.u32 	%r110, %r109;
	shfl.sync.idx.b32	%r20|%p8, %r16, %r110, 31, %r101;
	setp.eq.s32 	%p9, %r16, %r20;
	vote.sync.ballot.b32 	%r21, %p9, %r101;
	setp.ne.s32 	%p11, %r13, %r110;
	@%p11 bra 	$L__BB0_8;
	popc.b32 	%r111, %r21;
	shl.b32 	%r112, %r20, 2;
	add.s32 	%r113, %r12, %r112;
	ld.shared.u32 	%r114, [%r113];
	add.s32 	%r115, %r114, %r111;
	st.shared.u32 	[%r113], %r115;
$L__BB0_8:
	not.b32 	%r116, %r21;
	and.b32  	%r241, %r241, %r116;
	setp.ne.s32 	%p12, %r241, 0;
	@%p12 bra 	$L__BB0_6;
$L__BB0_9:
	cvt.u32.u16 	%r118, %rs3;
	and.b32  	%r119, %r118, 255;
	sub.s32 	%r120, %r119, %r89;
	setp.gt.s32 	%p13, %r120, %r1;
	max.s32 	%r121, %r120, -1;
	selp.b32 	%r23, -1, %r121, %p13;
	// begin inline asm
	activemask.b32 %r117;
	// end inline asm
	setp.gt.s32 	%p14, %r23, -1;
	vote.sync.ballot.b32 	%r242, %p14, %r117;
	setp.eq.s32 	%p16, %r242, 0;
	@%p16 bra 	$L__BB0_13;
$L__BB0_10:
	brev.b32 	%r122, %r242;
	bfind.shiftamt.u32 	%r123, %r122;
	shfl.sync.idx.b32	%r27|%p17, %r23, %r123, 31, %r117;
	setp.eq.s32 	%p18, %r23, %r27;
	vote.sync.ballot.b32 	%r28, %p18, %r117;
	setp.ne.s32 	%p20, %r13, %r123;
	@%p20 bra 	$L__BB0_12;
	popc.b32 	%r124, %r28;
	shl.b32 	%r125, %r27, 2;
	add.s32 	%r126, %r12, %r125;
	ld.shared.u32 	%r127, [%r126];
	add.s32 	%r128, %r127, %r124;
	st.shared.u32 	[%r126], %r128;
$L__BB0_12:
	not.b32 	%r129, %r28;
	and.b32  	%r242, %r242, %r129;
	setp.ne.s32 	%p21, %r242, 0;
	@%p21 bra 	$L__BB0_10;
$L__BB0_13:
	cvt.u32.u16 	%r131, %rs2;
	and.b32  	%r132, %r131, 255;
	sub.s32 	%r133, %r132, %r89;
	setp.gt.s32 	%p22, %r133, %r1;
	max.s32 	%r134, %r133, -1;
	selp.b32 	%r30, -1, %r134, %p22;
	// begin inline asm
	activemask.b32 %r130;
	// end inline asm
	setp.gt.s32 	%p23, %r30, -1;
	vote.sync.ballot.b32 	%r243, %p23, %r130;
	setp.eq.s32 	%p25, %r243, 0;
	@%p25 bra 	$L__BB0_17;
$L__BB0_14:
	brev.b32 	%r135, %r243;
	bfind.shiftamt.u32 	%r136, %r135;
	shfl.sync.idx.b32	%r34|%p26, %r30, %r136, 31, %r130;
	setp.eq.s32 	%p27, %r30, %r34;
	vote.sync.ballot.b32 	%r35, %p27, %r130;
	setp.ne.s32 	%p29, %r13, %r136;
	@%p29 bra 	$L__BB0_16;
	popc.b32 	%r137, %r35;
	shl.b32 	%r138, %r34, 2;
	add.s32 	%r139, %r12, %r138;
	ld.shared.u32 	%r140, [%r139];
	add.s32 	%r141, %r140, %r137;
	st.shared.u32 	[%r139], %r141;
$L__BB0_16:
	not.b32 	%r142, %r35;
	and.b32  	%r243, %r243, %r142;
	setp.ne.s32 	%p30, %r243, 0;
	@%p30 bra 	$L__BB0_14;
$L__BB0_17:
	cvt.u32.u16 	%r144, %rs1;
	and.b32  	%r145, %r144, 255;
	sub.s32 	%r146, %r145, %r89;
	setp.gt.s32 	%p31, %r146, %r1;
	max.s32 	%r147, %r146, -1;
	selp.b32 	%r37, -1, %r147, %p31;
	// begin inline asm
	activemask.b32 %r143;
	// end inline asm
	setp.gt.s32 	%p32, %r37, -1;
	vote.sync.ballot.b32 	%r244, %p32, %r143;
	setp.eq.s32 	%p34, %r244, 0;
	@%p34 bra 	$L__BB0_21;
$L__BB0_18:
	brev.b32 	%r148, %r244;
	bfind.shiftamt.u32 	%r149, %r148;
	shfl.sync.idx.b32	%r41|%p35, %r37, %r149, 31, %r143;
	setp.eq.s32 	%p36, %r37, %r41;
	vote.sync.ballot.b32 	%r42, %p36, %r143;
	setp.ne.s32 	%p38, %r13, %r149;
	@%p38 bra 	$L__BB0_20;
	popc.b32 	%r150, %r42;
	shl.b32 	%r151, %r41, 2;
	add.s32 	%r152, %r12, %r151;
	ld.shared.u32 	%r153, [%r152];
	add.s32 	%r154, %r153, %r150;
	st.shared.u32 	[%r152], %r154;
$L__BB0_20:
	not.b32 	%r155, %r42;
	and.b32  	%r244, %r244, %r155;
	setp.ne.s32 	%p39, %r244, 0;
	@%p39 bra 	$L__BB0_18;
$L__BB0_21:
	add.s32 	%r240, %r240, %r14;
	setp.lt.u32 	%p40, %r240, %r10;
	@%p40 bra 	$L__BB0_5;
$L__BB0_22:
	and.b32  	%r157, %r88, 3;
	setp.ge.u32 	%p41, %r11, %r157;
	mov.b32 	%r245, -1;
	@%p41 bra 	$L__BB0_24;
	and.b32  	%r158, %r88, -4;
	add.s32 	%r159, %r158, %r11;
	cvt.u64.u32 	%rd7, %r159;
	add.s64 	%rd8, %rd1, %rd7;
	ld.global.nc.u8 	%rs4, [%rd8];
	cvt.u32.u8 	%r160, %rs4;
	sub.s32 	%r161, %r160, %r89;
	setp.gt.s32 	%p42, %r161, %r1;
	max.s32 	%r162, %r161, -1;
	selp.b32 	%r245, -1, %r162, %p42;
$L__BB0_24:
	// begin inline asm
	activemask.b32 %r163;
	// end inline asm
	setp.gt.s32 	%p43, %r245, -1;
	vote.sync.ballot.b32 	%r246, %p43, %r163;
	setp.eq.s32 	%p45, %r246, 0;
	@%p45 bra 	$L__BB0_29;
	and.b32  	%r49, %r247, 31;
$L__BB0_26:
	brev.b32 	%r164, %r246;
	bfind.shiftamt.u32 	%r165, %r164;
	shfl.sync.idx.b32	%r51|%p46, %r245, %r165, 31, %r163;
	setp.eq.s32 	%p47, %r245, %r51;
	vote.sync.ballot.b32 	%r52, %p47, %r163;
	setp.ne.s32 	%p49, %r49, %r165;
	@%p49 bra 	$L__BB0_28;
	popc.b32 	%r166, %r52;
	shl.b32 	%r167, %r51, 2;
	add.s32 	%r168, %r12, %r167;
	ld.shared.u32 	%r169, [%r168];
	add.s32 	%r170, %r169, %r166;
	st.shared.u32 	[%r168], %r170;
$L__BB0_28:
	not.b32 	%r171, %r52;
	and.b32  	%r246, %r246, %r171;
	setp.ne.s32 	%p50, %r246, 0;
	@%p50 bra 	$L__BB0_26;
$L__BB0_29:
	bar.sync 	0;
	setp.gt.s32 	%p51, %r247, %r1;
	@%p51 bra 	$L__BB0_43;
	add.s32 	%r54, %r5, -1;
	and.b32  	%r172, %r5, 7;
	add.s32 	%r55, %r172, -1;
	and.b32  	%r56, %r5, 120;
	and.b32  	%r57, %r4, 224;
	and.b32  	%r58, %r4, 96;
	and.b32  	%r59, %r4, 32;
	and.b32  	%r174, %r5, 134217720;
	neg.s32 	%r60, %r174;
	shl.b32 	%r61, %r2, 5;
	cvta.to.global.u64 	%rd2, %rd3;
$L__BB0_31:
	setp.lt.u32 	%p52, %r54, 7;
	mov.b32 	%r256, 0;
	mov.u32 	%r261, %r256;
	@%p52 bra 	$L__BB0_34;
	shl.b32 	%r178, %r247, 2;
	add.s32 	%r248, %r99, %r178;
	mov.b32 	%r250, 0;
	mov.u32 	%r249, %r60;
	mov.u32 	%r261, %r250;
$L__BB0_33:
	.pragma "nounroll";
	mad.lo.s32 	%r180, %r250, %r2, %r247;
	shl.b32 	%r181, %r180, 2;
	add.s32 	%r183, %r99, %r181;
	ld.shared.u32 	%r184, [%r248];
	add.s32 	%r185, %r184, %r261;
	shl.b32 	%r186, %r2, 2;
	add.s32 	%r187, %r183, %r186;
	ld.shared.u32 	%r188, [%r187];
	add.s32 	%r189, %r188, %r185;
	add.s32 	%r190, %r187, %r186;
	ld.shared.u32 	%r191, [%r190];
	add.s32 	%r192, %r191, %r189;
	add.s32 	%r193, %r190, %r186;
	ld.shared.u32 	%r194, [%r193];
	add.s32 	%r195, %r194, %r192;
	add.s32 	%r196, %r193, %r186;
	ld.shared.u32 	%r197, [%r196];
	add.s32 	%r198, %r197, %r195;
	add.s32 	%r199, %r196, %r186;
	ld.shared.u32 	%r200, [%r199];
	add.s32 	%r201, %r200, %r198;
	add.s32 	%r202, %r199, %r186;
	ld.shared.u32 	%r203, [%r202];
	add.s32 	%r204, %r203, %r201;
	add.s32 	%r205, %r202, %r186;
	ld.shared.u32 	%r206, [%r205];
	add.s32 	%r261, %r206, %r204;
	add.s32 	%r250, %r250, 8;
	add.s32 	%r249, %r249, 8;
	add.s32 	%r248, %r248, %r61;
	setp.ne.s32 	%p53, %r249, 0;
	mov.u32 	%r256, %r56;
	@%p53 bra 	$L__BB0_33;
$L__BB0_34:
	setp.eq.s32 	%p54, %r57, 0;
	@%p54 bra 	$L__BB0_42;
	setp.lt.u32 	%p55, %r55, 3;
	@%p55 bra 	$L__BB0_37;
	mad.lo.s32 	%r208, %r256, %r2, %r247;
	shl.b32 	%r209, %r208, 2;
	add.s32 	%r211, %r99, %r209;
	ld.shared.u32 	%r212, [%r211];
	add.s32 	%r213, %r212, %r261;
	shl.b32 	%r214, %r2, 2;
	add.s32 	%r215, %r211, %r214;
	ld.shared.u32 	%r216, [%r215];
	add.s32 	%r217, %r216, %r213;
	add.s32 	%r218, %r215, %r214;
	ld.shared.u32 	%r219, [%r218];
	add.s32 	%r220, %r219, %r217;
	add.s32 	%r221, %r218, %r214;
	ld.shared.u32 	%r222, [%r221];
	add.s32 	%r261, %r222, %r220;
	add.s32 	%r256, %r256, 4;
$L__BB0_37:
	setp.eq.s32 	%p56, %r58, 0;
	@%p56 bra 	$L__BB0_42;
	setp.eq.s32 	%p57, %r58, 32;
	@%p57 bra 	$L__BB0_40;
	mad.lo.s32 	%r224, %r256, %r2, %r247;
	shl.b32 	%r225, %r224, 2;
	add.s32 	%r227, %r99, %r225;
	ld.shared.u32 	%r228, [%r227];
	add.s32 	%r229, %r228, %r261;
	shl.b32 	%r230, %r2, 2;
	add.s32 	%r231, %r227, %r230;
	ld.shared.u32 	%r232, [%r231];
	add.s32 	%r261, %r232, %r229;
	add.s32 	%r256, %r256, 2;
$L__BB0_40:
	setp.eq.s32 	%p58, %r59, 0;
	@%p58 bra 	$L__BB0_42;
	mad.lo.s32 	%r233, %r256, %r2, %r247;
	shl.b32 	%r234, %r233, 2;
	add.s32 	%r236, %r99, %r234;
	ld.shared.u32 	%r237, [%r236];
	add.s32 	%r261, %r237, %r261;
$L__BB0_42:
	mul.wide.s32 	%rd9, %r247, 4;
	add.s64 	%rd10, %rd2, %rd9;
	atom.global.add.u32 	%r238, [%rd10], %r261;
	add.s32 	%r247, %r247, %r3;
	setp.le.s32 	%p59, %r247, %r1;
	@%p59 bra 	$L__BB0_31;
$L__BB0_43:
	ret;

}


// ===== COMPILED SASS (sm_100) =====

	.target	sm_100

	.elftype	@"ET_EXEC"


//--------------------- .note.nv.tkinfo           --------------------------
	.section	.note.nv.tkinfo,"",@"SHT_NOTE"
	.sectionflags	@"SHF_NOTE_NV_TKINFO"
	.tkinfo
        /*0018*/ 	.word	0x00000002
        /*0030*/ 	.string	""
        /*0030*/ 	.string	"ptxas"
        /*0030*/ 	.string	"Cuda compilation tools, release 13.0, V13.0.88"
        /*0030*/ 	.string	"Build cuda_13.0.r13.0/compiler.36424714_0"
        /*0030*/ 	.string	"-arch sm_100 -m 64 "



//--------------------- .note.nv.cuinfo           --------------------------
	.section	.note.nv.cuinfo,"",@"SHT_NOTE"
	.sectionflags	@"SHF_NOTE_NV_CUINFO"
        /*0018*/ 	.short	0x0002
        /*001a*/ 	.short	0x0064
        /*001c*/ 	.short	0x0082
	.zero		2


//--------------------- .nv.info                  --------------------------
	.section	.nv.info,"",@"SHT_CUDA_INFO"
	.align	4


	//----- nvinfo : EIATTR_REGCOUNT
	.align		4
        /*0000*/ 	.byte	0x04, 0x2f
        /*0002*/ 	.short	(.L_1 - .L_0)
	.align		4
.L_0:
        /*0004*/ 	.word	index@(_Z22histogram_range_kernelPKcPjjii)
        /*0008*/ 	.word	0x0000001c


	//----- nvinfo : EIATTR_FRAME_SIZE
	.align		4
.L_1:
        /*000c*/ 	.byte	0x04, 0x11
        /*000e*/ 	.short	(.L_3 - .L_2)
	.align		4
.L_2:
        /*0010*/ 	.word	index@(_Z22histogram_range_kernelPKcPjjii)
        /*0014*/ 	.word	0x00000000


	//----- nvinfo : EIATTR_MIN_STACK_SIZE
	.align		4
.L_3:
        /*0018*/ 	.byte	0x04, 0x12
        /*001a*/ 	.short	(.L_5 - .L_4)
	.align		4
.L_4:
        /*001c*/ 	.word	index@(_Z22histogram_range_kernelPKcPjjii)
        /*0020*/ 	.word	0x00000000
.L_5:


//--------------------- .nv.compat                --------------------------
	.section	.nv.compat,"",@"SHT_CUDA_COMPAT_INFO"
	.align	4
        /*0000*/ 	.byte	0x02, 0x09, 0x00, 0x00, 0x02, 0x02, 0x01, 0x00, 0x02, 0x05, 0x05, 0x00, 0x03, 0x07, 0x01, 0x01
        /*0010*/ 	.byte	0x02, 0x03, 0x00, 0x00, 0x02, 0x06, 0x01, 0x00, 0x04, 0x0b, 0x08, 0x00, 0x09, 0x00, 0x00, 0x00
        /*0020*/ 	.byte	0x00, 0x00, 0x00, 0x00


//--------------------- .nv.info._Z22histogram_range_kernelPKcPjjii --------------------------
	.section	.nv.info._Z22histogram_range_kernelPKcPjjii,"",@"SHT_CUDA_INFO"
	.sectionflags	@""
	.align	4


	//----- nvinfo : EIATTR_CUDA_API_VERSION
	.align		4
        /*0000*/ 	.byte	0x04, 0x37
        /*0002*/ 	.short	(.L_7 - .L_6)
.L_6:
        /*0004*/ 	.word	0x00000082


	//----- nvinfo : EIATTR_KPARAM_INFO
	.align		4
.L_7:
        /*0008*/ 	.byte	0x04, 0x17
        /*000a*/ 	.short	(.L_9 - .L_8)
.L_8:
        /*000c*/ 	.word	0x00000000
        /*0010*/ 	.short	0x0004
        /*0012*/ 	.short	0x0018
        /*0014*/ 	.byte	0x00, 0xf0, 0x11, 0x00


	//----- nvinfo : EIATTR_KPARAM_INFO
	.align		4
.L_9:
        /*0018*/ 	.byte	0x04, 0x17
        /*001a*/ 	.short	(.L_11 - .L_10)
.L_10:
        /*001c*/ 	.word	0x00000000
        /*0020*/ 	.short	0x0003
        /*0022*/ 	.short	0x0014
        /*0024*/ 	.byte	0x00, 0xf0, 0x11, 0x00


	//----- nvinfo : EIATTR_KPARAM_INFO
	.align		4
.L_11:
        /*0028*/ 	.byte	0x04, 0x17
        /*002a*/ 	.short	(.L_13 - .L_12)
.L_12:
        /*002c*/ 	.word	0x00000000
        /*0030*/ 	.short	0x0002
        /*0032*/ 	.short	0x0010
        /*0034*/ 	.byte	0x00, 0xf0, 0x11, 0x00


	//----- nvinfo : EIATTR_KPARAM_INFO
	.align		4
.L_13:
        /*0038*/ 	.byte	0x04, 0x17
        /*003a*/ 	.short	(.L_15 - .L_14)
.L_14:
        /*003c*/ 	.word	0x00000000
        /*0040*/ 	.short	0x0001
        /*0042*/ 	.short	0x0008
        /*0044*/ 	.byte	0x00, 0xf5, 0x21, 0x00


	//----- nvinfo : EIATTR_KPARAM_INFO
	.align		4
.L_15:
        /*0048*/ 	.byte	0x04, 0x17
        /*004a*/ 	.short	(.L_17 - .L_16)
.L_16:
        /*004c*/ 	.word	0x00000000
        /*0050*/ 	.short	0x0000
        /*0052*/ 	.short	0x0000
        /*0054*/ 	.byte	0x00, 0xf5, 0x21, 0x00


	//----- nvinfo : EIATTR_SPARSE_MMA_MASK
	.align		4
.L_17:
        /*0058*/ 	.byte	0x03, 0x50
        /*005a*/ 	.short	0x0000


	//----- nvinfo : EIATTR_MAXREG_COUNT
	.align		4
        /*005c*/ 	.byte	0x03, 0x1b
        /*005e*/ 	.short	0x00ff


	//----- nvinfo : EIATTR_NUM_BARRIERS
	.align		4
        /*0060*/ 	.byte	0x02, 0x4c
        /*0062*/ 	.byte	0x01
	.zero		1


	//----- nvinfo : EIATTR_MERCURY_ISA_VERSION
	.align		4
        /*0064*/ 	.byte	0x03, 0x5f
        /*0066*/ 	.short	0x0101


	//----- nvinfo : EIATTR_COOP_GROUP_MASK_REGIDS
	.align		4
        /*0068*/ 	.byte	0x04, 0x29
        /*006a*/ 	.short	(.L_19 - .L_18)


	//   ....[0]....
.L_18:
        /*006c*/ 	.word	0x0500000d


	//   ....[1]....
        /*0070*/ 	.word	0x0500000d


	//   ....[2]....
        /*0074*/ 	.word	0x0500000d


	//   ....[3]....
        /*0078*/ 	.word	0x0500000d


	//   ....[4]....
        /*007c*/ 	.word	0x0500000d


	//   ....[5]....
        /*0080*/ 	.word	0x0500000d


	//   ....[6]....
        /*0084*/ 	.word	0x0500000d


	//   ....[7]....
        /*0088*/ 	.word	0x0500000d


	//   ....[8]....
        /*008c*/ 	.word	0x0500000d


	//   ....[9]....
        /*0090*/ 	.word	0x0500000d


	//   ....[10]....
        /*0094*/ 	.word	0x0500000d


	//   ....[11]....
        /*0098*/ 	.word	0x0500000d


	//   ....[12]....
        /*009c*/ 	.word	0x0500000d


	//   ....[13]....
        /*00a0*/ 	.word	0x0500000d


	//   ....[14]....
        /*00a4*/ 	.word	0x0500000d


	//   ....[15]....
        /*00a8*/ 	.word	0x0500000d


	//   ....[16]....
        /*00ac*/ 	.word	0x0500000d


	//   ....[17]....
        /*00b0*/ 	.word	0x0500000d


	//   ....[18]....
        /*00b4*/ 	.word	0x0500000d


	//   ....[19]....
        /*00b8*/ 	.word	0x0500000d


	//   ....[20]....
        /*00bc*/ 	.word	0x0500000d


	//   ....[21]....
        /*00c0*/ 	.word	0x0500000d


	//   ....[22]....
        /*00c4*/ 	.word	0x0500000d


	//   ....[23]....
        /*00c8*/ 	.word	0x0500000d


	//   ....[24]....
        /*00cc*/ 	.word	0x0500000d


	//   ....[25]....
        /*00d0*/ 	.word	0x0500000d


	//   ....[26]....
        /*00d4*/ 	.word	0x0500000d


	//   ....[27]....
        /*00d8*/ 	.word	0x0500000d


	//   ....[28]....
        /*00dc*/ 	.word	0x0500000d


	//   ....[29]....
        /*00e0*/ 	.word	0x0500000d


	//----- nvinfo : EIATTR_COOP_GROUP_INSTR_OFFSETS
	.align		4
.L_19:
        /*00e4*/ 	.byte	0x04, 0x28
        /*00e6*/ 	.short	(.L_21 - .L_20)


	//   ....[0]....
.L_20:
        /*00e8*/ 	.word	0x000003a0


	//   ....[1]....
        /*00ec*/ 	.word	0x00000430


	//   ....[2]....
        /*00f0*/ 	.word	0x00000450


	//   ....[3]....
        /*00f4*/ 	.word	0x00000580


	//   ....[4]....
        /*00f8*/ 	.word	0x000005f0


	//   ....[5]....
        /*00fc*/ 	.word	0x00000610


	//   ....[6]....
        /*0100*/ 	.word	0x00000740


	//   ....[7]....
        /*0104*/ 	.word	0x000007b0


	//   ....[8]....
        /*0108*/ 	.word	0x000007d0


	//   ....[9]....
        /*010c*/ 	.word	0x00000900


	//   ....[10]....
        /*0110*/ 	.word	0x00000980


	//   ....[11]....
        /*0114*/ 	.word	0x000009a0


	//   ....[12]....
        /*0118*/ 	.word	0x00000bc0


	//   ....[13]....
        /*011c*/ 	.word	0x00000c50


	//   ....[14]....
        /*0120*/ 	.word	0x00000c70


	//   ....[15]....
        /*0124*/ 	.word	0x000012e0


	//   ....[16]....
        /*0128*/ 	.word	0x00001360


	//   ....[17]....
        /*012c*/ 	.word	0x000013d0


	//   ....[18]....
        /*0130*/ 	.word	0x00001420


	//   ....[19]....
        /*0134*/ 	.word	0x000014a0


	//   ....[20]....
        /*0138*/ 	.word	0x00001510


	//   ....[21]....
        /*013c*/ 	.word	0x00001560


	//   ....[22]....
        /*0140*/ 	.word	0x000015e0


	//   ....[23]....
        /*0144*/ 	.word	0x00001650


	//   ....[24]....
        /*0148*/ 	.word	0x000016a0


	//   ....[25]....
        /*014c*/ 	.word	0x00001710


	//   ....[26]....
        /*0150*/ 	.word	0x00001780


	//   ....[27]....
        /*0154*/ 	.word	0x000017d0


	//   ....[28]....
        /*0158*/ 	.word	0x00001840


	//   ....[29]....
        /*015c*/ 	.word	0x000018b0


	//----- nvinfo : EIATTR_VRC_CTA_INIT_COUNT
	.align		4
.L_21:
        /*0160*/ 	.byte	0x02, 0x4a
	.zero		1
	.zero		1


	//----- nvinfo : EIATTR_EXIT_INSTR_OFFSETS
	.align		4
        /*0164*/ 	.byte	0x04, 0x1c
        /*0166*/ 	.short	(.L_23 - .L_22)


	//   ....[0]....
.L_22:
        /*0168*/ 	.word	0x00000d40


	//   ....[1]....
        /*016c*/ 	.word	0x000012b0


	//----- nvinfo : EIATTR_CRS_STACK_SIZE
	.align		4
.L_23:
        /*0170*/ 	.byte	0x04, 0x1e
        /*0172*/ 	.short	(.L_25 - .L_24)
.L_24:
        /*0174*/ 	.word	0x00000000


	//----- nvinfo : EIATTR_CBANK_PARAM_SIZE
	.align		4
.L_25:
        /*0178*/ 	.byte	0x03, 0x19
        /*017a*/ 	.short	0x001c


	//----- nvinfo : EIATTR_PARAM_CBANK
	.align		4
        /*017c*/ 	.byte	0x04, 0x0a
        /*017e*/ 	.short	(.L_27 - .L_26)
	.align		4
.L_26:
        /*0180*/ 	.word	index@(.nv.constant0._Z22histogram_range_kernelPKcPjjii)
        /*0184*/ 	.short	0x0380
        /*0186*/ 	.short	0x001c


	//----- nvinfo : EIATTR_SW_WAR
	.align		4
.L_27:
        /*0188*/ 	.byte	0x04, 0x36
        /*018a*/ 	.short	(.L_29 - .L_28)
.L_28:
        /*018c*/ 	.word	0x00000008
.L_29:


//--------------------- .nv.callgraph             --------------------------
	.section	.nv.callgraph,"",@"SHT_CUDA_CALLGRAPH"
	.align	4
	.sectionentsize	8
	.align		4
        /*0000*/ 	.word	0x00000000
	.align		4
        /*0004*/ 	.word	0xffffffff
	.align		4
        /*0008*/ 	.word	0x00000000
	.align		4
        /*000c*/ 	.word	0xfffffffe
	.align		4
        /*0010*/ 	.word	0x00000000
	.align		4
        /*0014*/ 	.word	0xfffffffd
	.align		4
        /*0018*/ 	.word	0x00000000
	.align		4
        /*001c*/ 	.word	0xfffffffc


//--------------------- .text._Z22histogram_range_kernelPKcPjjii --------------------------
	.section	.text._Z22histogram_range_kernelPKcPjjii,"ax",@progbits
	.align	128
        .global         _Z22histogram_range_kernelPKcPjjii
        .type           _Z22histogram_range_kernelPKcPjjii,@function
        .size           _Z22histogram_range_kernelPKcPjjii,(.L_x_70 - _Z22histogram_range_kernelPKcPjjii)
        .other          _Z22histogram_range_kernelPKcPjjii,@"STO_CUDA_ENTRY STV_DEFAULT"
_Z22histogram_range_kernelPKcPjjii:
.text._Z22histogram_range_kernelPKcPjjii:
[----:B------:R-:W-:Y:S08]  /*0000*/  LDC R1, c[0x0][0x37c] ;  /* 0x0000df00ff017b82 */ /* 0x000ff00000000800 */
[----:B------:R-:W0:Y:S01]  /*0010*/  LDC R4, c[0x0][0x360] ;  /* 0x0000d800ff047b82 */ /* 0x000e220000000800 */
[----:B------:R-:W1:Y:S01]  /*0020*/  S2R R3, SR_TID.X ;  /* 0x0000000000037919 */ /* 0x000e620000002100 */
[----:B------:R-:W2:Y:S01]  /*0030*/  LDCU UR4, c[0x0][0x398] ;  /* 0x00007300ff0477ac */ /* 0x000ea20008000800 */
[----:B------:R-:W-:Y:S05]  /*0040*/  BSSY.RECONVERGENT B0, `(.L_x_0) ;  /* 0x0000011000007945 */ /* 0x000fea0003800200 */
[----:B------:R-:W2:Y:S01]  /*0050*/  LDC R2, c[0x0][0x394] ;  /* 0x0000e500ff027b82 */ /* 0x000ea20000000800 */
[----:B0-----:R-:W-:-:S05]  /*0060*/  VIADD R19, R4, 0x1f ;  /* 0x0000001f04137836 */ /* 0x001fca0000000000 */
[----:B------:R-:W-:Y:S02]  /*0070*/  SHF.R.U32.HI R11, RZ, 0x5, R19 ;  /* 0x00000005ff0b7819 */ /* 0x000fe40000011613 */
[----:B--2---:R-:W-:-:S05]  /*0080*/  IADD3 R2, PT, PT, -R2, UR4, RZ ;  /* 0x0000000402027c10 */ /* 0x004fca000fffe1ff */
[----:B------:R-:W-:-:S05]  /*0090*/  IMAD R0, R2, R11, R11 ;  /* 0x0000000b02007224 */ /* 0x000fca00078e020b */
[----:B-1----:R-:W-:-:S13]  /*00a0*/  ISETP.GE.AND P0, PT, R3, R0, PT ;  /* 0x000000000300720c */ /* 0x002fda0003f06270 */
[----:B------:R-:W-:Y:S05]  /*00b0*/  @P0 BRA `(.L_x_1) ;  /* 0x0000000000240947 */ /* 0x000fea0003800000 */
[----:B------:R-:W0:Y:S01]  /*00c0*/  S2R R7, SR_CgaCtaId ;  /* 0x0000000000077919 */ /* 0x000e220000008800 */
[----:B------:R-:W-:Y:S01]  /*00d0*/  MOV R6, 0x400 ;  /* 0x0000040000067802 */ /* 0x000fe20000000f00 */
[----:B------:R-:W-:-:S03]  /*00e0*/  IMAD.MOV.U32 R5, RZ, RZ, R3 ;  /* 0x000000ffff057224 */ /* 0x000fc600078e0003 */
[----:B0-----:R-:W-:-:S07]  /*00f0*/  LEA R6, R7, R6, 0x18 ;  /* 0x0000000607067211 */ /* 0x001fce00078ec0ff */
.L_x_2:
[----:B------:R-:W-:Y:S02]  /*0100*/  IMAD R7, R5, 0x4, R6 ;  /* 0x0000000405077824 */ /* 0x000fe400078e0206 */
[----:B------:R-:W-:-:S03]  /*0110*/  IMAD.IADD R5, R4, 0x1, R5 ;  /* 0x0000000104057824 */ /* 0x000fc600078e0205 */
[----:B------:R0:W-:Y:S02]  /*0120*/  STS [R7], RZ ;  /* 0x000000ff07007388 */ /* 0x0001e40000000800 */
[----:B------:R-:W-:-:S13]  /*0130*/  ISETP.GE.AND P0, PT, R5, R0, PT ;  /* 0x000000000500720c */ /* 0x000fda0003f06270 */
[----:B0-----:R-:W-:Y:S05]  /*0140*/  @!P0 BRA `(.L_x_2) ;  /* 0xfffffffc00ec8947 */ /* 0x001fea000383ffff */
.L_x_1:
[----:B------:R-:W-:Y:S05]  /*0150*/  BSYNC.RECONVERGENT B0 ;  /* 0x0000000000007941 */ /* 0x000fea0003800200 */
.L_x_0:
[----:B------:R-:W0:Y:S01]  /*0160*/  S2UR UR5, SR_CTAID.X ;  /* 0x00000000000579c3 */ /* 0x000e220000002500 */
[----:B------:R-:W1:Y:S01]  /*0170*/  LDCU UR4, c[0x0][0x390] ;  /* 0x00007200ff0477ac */ /* 0x000e620008000800 */
[--C-:B------:R-:W-:Y:S01]  /*0180*/  SHF.R.U32.HI R5, RZ, 0x5, R3.reuse ;  /* 0x00000005ff057819 */ /* 0x100fe20000011603 */
[----:B------:R-:W-:Y:S01]  /*0190*/  VIADD R0, R2, 0x1 ;  /* 0x0000000102007836 */ /* 0x000fe20000000000 */
[----:B------:R-:W-:Y:S01]  /*01a0*/  BSSY B0, `(.L_x_3) ;  /* 0x000008b000007945 */ /* 0x000fe20003800000 */
[----:B------:R-:W2:Y:S02]  /*01b0*/  LDCU.64 UR8, c[0x0][0x358] ;  /* 0x00006b00ff0877ac */ /* 0x000ea40008000a00 */
[----:B------:R-:W-:Y:S01]  /*01c0*/  IMAD R5, R0, R5, RZ ;  /* 0x0000000500057224 */ /* 0x000fe200078e02ff */
[----:B------:R-:W3:Y:S01]  /*01d0*/  S2UR UR6, SR_CgaCtaId ;  /* 0x00000000000679c3 */ /* 0x000ee20000008800 */
[----:B-1----:R-:W-:Y:S01]  /*01e0*/  USHF.R.U32.HI UR4, URZ, 0x2, UR4 ;  /* 0x00000002ff047899 */ /* 0x002fe20008011604 */
[----:B0-----:R-:W-:Y:S01]  /*01f0*/  IMAD R9, R4, UR5, R3 ;  /* 0x0000000504097c24 */ /* 0x001fe2000f8e0203 */
[----:B------:R-:W-:-:S05]  /*0200*/  UMOV UR5, 0x400 ;  /* 0x0000040000057882 */ /* 0x000fca0000000000 */
[----:B------:R-:W-:Y:S01]  /*0210*/  BAR.SYNC.DEFER_BLOCKING 0x0 ;  /* 0x0000000000007b1d */ /* 0x000fe20000010000 */
[----:B------:R-:W-:Y:S01]  /*0220*/  ISETP.GE.U32.AND P0, PT, R9, UR4, PT ;  /* 0x0000000409007c0c */ /* 0x000fe2000bf06070 */
[----:B---3--:R-:W-:-:S06]  /*0230*/  ULEA UR5, UR6, UR5, 0x18 ;  /* 0x0000000506057291 */ /* 0x008fcc000f8ec0ff */
[----:B------:R-:W-:-:S06]  /*0240*/  LEA R8, R5, UR5, 0x2 ;  /* 0x0000000505087c11 */ /* 0x000fcc000f8e10ff */
[----:B--2---:R-:W-:Y:S05]  /*0250*/  @P0 BRA `(.L_x_4) ;  /* 0x0000000400fc0947 */ /* 0x004fea0003800000 */
[----:B------:R-:W0:Y:S01]  /*0260*/  LDCU UR6, c[0x0][0x370] ;  /* 0x00006e00ff0677ac */ /* 0x000e220008000800 */
[----:B------:R-:W-:Y:S01]  /*0270*/  LOP3.LUT R7, R3, 0x1f, RZ, 0xc0, !PT ;  /* 0x0000001f03077812 */ /* 0x000fe200078ec0ff */
[----:B------:R-:W-:Y:S02]  /*0280*/  IMAD.MOV.U32 R6, RZ, RZ, R9 ;  /* 0x000000ffff067224 */ /* 0x000fe400078e0009 */
[----:B0-----:R-:W-:-:S07]  /*0290*/  IMAD R5, R4, UR6, RZ ;  /* 0x0000000604057c24 */ /* 0x001fce000f8e02ff */
.L_x_21:
[----:B------:R-:W0:Y:S01]  /*02a0*/  LDC.64 R16, c[0x0][0x380] ;  /* 0x0000e000ff107b82 */ /* 0x000e220000000a00 */
[----:B------:R-:W1:Y:S01]  /*02b0*/  LDCU UR6, c[0x0][0x394] ;  /* 0x00007280ff0677ac */ /* 0x000e620008000800 */
[----:B0-----:R-:W-:-:S06]  /*02c0*/  IMAD.WIDE.U32 R16, R6, 0x4, R16 ;  /* 0x0000000406107825 */ /* 0x001fcc00078e0010 */
[----:B------:R-:W2:Y:S02]  /*02d0*/  LDG.E.CONSTANT R16, desc[UR8][R16.64] ;  /* 0x0000000810107981 */ /* 0x000ea4000c1e9900 */
[C---:B--2---:R-:W-:Y:S02]  /*02e0*/  PRMT R10, R16.reuse, 0x7770, RZ ;  /* 0x00007770100a7816 */ /* 0x044fe400000000ff */
[C---:B------:R-:W-:Y:S02]  /*02f0*/  PRMT R12, R16.reuse, 0x7772, RZ ;  /* 0x00007772100c7816 */ /* 0x040fe400000000ff */
[----:B------:R-:W-:Y:S01]  /*0300*/  PRMT R15, R16, 0x7771, RZ ;  /* 0x00007771100f7816 */ /* 0x000fe200000000ff */
[----:B-1----:R-:W-:Y:S01]  /*0310*/  VIADD R13, R10, -UR6 ;  /* 0x800000060a0d7c36 */ /* 0x002fe20008000000 */
[----:B------:R-:W-:-:S04]  /*0320*/  PRMT R10, R16, 0x7773, RZ ;  /* 0x00007773100a7816 */ /* 0x000fc800000000ff */
[C---:B------:R-:W-:Y:S02]  /*0330*/  ISETP.GT.AND P0, PT, R13.reuse, R2, PT ;  /* 0x000000020d00720c */ /* 0x040fe40003f04270 */
[----:B------:R-:W-:Y:S02]  /*0340*/  VIMNMX R14, PT, PT, R13, -0x1, !PT ;  /* 0xffffffff0d0e7848 */ /* 0x000fe40007fe0100 */
[----:B------:R-:W-:Y:S02]  /*0350*/  VOTE.ANY R13, PT, PT ;  /* 0x00000000000d7806 */ /* 0x000fe400038e0100 */
[----:B------:R-:W-:Y:S02]  /*0360*/  SEL R14, R14, 0xffffffff, !P0 ;  /* 0xffffffff0e0e7807 */ /* 0x000fe40004000000 */
[----:B------:R-:W-:Y:S02]  /*0370*/  R2UR UR6, R13 ;  /* 0x000000000d0672ca */ /* 0x000fe400000e0000 */
[----:B------:R-:W-:-:S11]  /*0380*/  ISETP.GT.AND P0, PT, R14, -0x1, PT ;  /* 0xffffffff0e00780c */ /* 0x000fd60003f04270 */
[----:B------:R-:W-:Y:S05]  /*0390*/  BRA.DIV UR6, `(.L_x_5) ;  /* 0x0000000e06c87947 */ /* 0x000fea000b800000 */
[----:B------:R-:W-:-:S07]  /*03a0*/  VOTE.ANY R16, PT, P0 ;  /* 0x0000000000107806 */ /* 0x000fce00000e0100 */
.L_x_36:
[----:B------:R-:W-:Y:S01]  /*03b0*/  ISETP.NE.AND P0, PT, R16, RZ, PT ;  /* 0x000000ff1000720c */ /* 0x000fe20003f05270 */
[----:B------:R-:W-:-:S05]  /*03c0*/  IMAD.IADD R6, R5, 0x1, R6 ;  /* 0x0000000105067824 */ /* 0x000fca00078e0206 */
[----:B------:R-:W-:-:S07]  /*03d0*/  ISETP.GE.U32.AND P1, PT, R6, UR4, PT ;  /* 0x0000000406007c0c */ /* 0x000fce000bf26070 */
[----:B------:R-:W-:Y:S06]  /*03e0*/  @!P0 BRA `(.L_x_6) ;  /* 0x0000000000408947 */ /* 0x000fec0003800000 */
.L_x_8:
[----:B------:R-:W0:Y:S01]  /*03f0*/  BREV R17, R16 ;  /* 0x0000001000117301 */ /* 0x000e220000000000 */
[----:B------:R-:W-:-:S07]  /*0400*/  R2UR UR6, R13 ;  /* 0x000000000d0672ca */ /* 0x000fce00000e0000 */
[----:B0-----:R0:W1:Y:S06]  /*0410*/  FLO.U32.SH R18, R17 ;  /* 0x0000001100127300 */ /* 0x00106c00000e0400 */
[----:B------:R-:W-:Y:S05]  /*0420*/  BRA.DIV UR6, `(.L_x_7) ;  /* 0x0000000e06c07947 */ /* 0x000fea000b800000 */
[----:B-1----:R-:W1:Y:S02]  /*0430*/  SHFL.IDX PT, R21, R14, R18, 0x1f ;  /* 0x00001f120e157589 */ /* 0x002e6400000e0000 */
[----:B-1----:R-:W-:-:S13]  /*0440*/  ISETP.NE.AND P0, PT, R14, R21, PT ;  /* 0x000000150e00720c */ /* 0x002fda0003f05270 */
[----:B0-----:R-:W-:-:S07]  /*0450*/  VOTE.ANY R17, PT, !P0 ;  /* 0x0000000000117806 */ /* 0x001fce00040e0100 */
.L_x_40:
[----:B------:R-:W-:-:S13]  /*0460*/  ISETP.NE.AND P0, PT, R7, R18, PT ;  /* 0x000000120700720c */ /* 0x000fda0003f05270 */
[----:B------:R-:W-:Y:S01]  /*0470*/  @!P0 IMAD R21, R21, 0x4, R8 ;  /* 0x0000000415158824 */ /* 0x000fe200078e0208 */
[----:B------:R-:W0:Y:S04]  /*0480*/  @!P0 POPC R18, R17 ;  /* 0x0000001100128309 */ /* 0x000e280000000000 */
[----:B------:R-:W0:Y:S02]  /*0490*/  @!P0 LDS R23, [R21] ;  /* 0x0000000015178984 */ /* 0x000e240000000800 */
[----:B0-----:R-:W-:Y:S01]  /*04a0*/  @!P0 IMAD.IADD R18, R18, 0x1, R23 ;  /* 0x0000000112128824 */ /* 0x001fe200078e0217 */
[----:B------:R-:W-:-:S04]  /*04b0*/  LOP3.LUT R23, RZ, R17, RZ, 0x33, !PT ;  /* 0x00000011ff177212 */ /* 0x000fc800078e33ff */
[----:B------:R0:W-:Y:S01]  /*04c0*/  @!P0 STS [R21], R18 ;  /* 0x0000001215008388 */ /* 0x0001e20000000800 */
[----:B------:R-:W-:-:S13]  /*04d0*/  LOP3.LUT P0, R16, R16, RZ, R23, 0xa0, !PT ;  /* 0x000000ff10107212 */ /* 0x000fda000780a017 */
[----:B0-----:R-:W-:Y:S05]  /*04e0*/  @P0 BRA `(.L_x_8) ;  /* 0xfffffffc00c00947 */ /* 0x001fea000383ffff */
.L_x_6:
[----:B------:R-:W0:Y:S01]  /*04f0*/  LDCU UR6, c[0x0][0x394] ;  /* 0x00007280ff0677ac */ /* 0x000e220008000800 */
[----:B------:R-:W-:Y:S01]  /*0500*/  VOTE.ANY R13, PT, PT ;  /* 0x00000000000d7806 */ /* 0x000fe200038e0100 */
[----:B0-----:R-:W-:-:S03]  /*0510*/  VIADD R15, R15, -UR6 ;  /* 0x800000060f0f7c36 */ /* 0x001fc60008000000 */
[----:B------:R-:W-:Y:S02]  /*0520*/  R2UR UR6, R13 ;  /* 0x000000000d0672ca */ /* 0x000fe400000e0000 */
[C---:B------:R-:W-:Y:S02]  /*0530*/  ISETP.GT.AND P0, PT, R15.reuse, R2, PT ;  /* 0x000000020f00720c */ /* 0x040fe40003f04270 */
[----:B------:R-:W-:-:S04]  /*0540*/  VIMNMX R14, PT, PT, R15, -0x1, !PT ;  /* 0xffffffff0f0e7848 */ /* 0x000fc80007fe0100 */
[----:B------:R-:W-:-:S04]  /*0550*/  SEL R14, R14, 0xffffffff, !P0 ;  /* 0xffffffff0e0e7807 */ /* 0x000fc80004000000 */
[----:B------:R-:W-:Y:S01]  /*0560*/  ISETP.GT.AND P0, PT, R14, -0x1, PT ;  /* 0xffffffff0e00780c */ /* 0x000fe20003f04270 */
[----:B------:R-:W-:-:S12]  /*0570*/  BRA.DIV UR6, `(.L_x_9) ;  /* 0x0000000e06a07947 */ /* 0x000fd8000b800000 */
[----:B------:R-:W-:-:S07]  /*0580*/  VOTE.ANY R15, PT, P0 ;  /* 0x00000000000f7806 */ /* 0x000fce00000e0100 */
.L_x_43:
[----:B------:R-:W-:-:S13]  /*0590*/  ISETP.NE.AND P0, PT, R15, RZ, PT ;  /* 0x000000ff0f00720c */ /* 0x000fda0003f05270 */
[----:B------:R-:W-:Y:S05]  /*05a0*/  @!P0 BRA `(.L_x_10) ;  /* 0x0000000000408947 */ /* 0x000fea0003800000 */
.L_x_12:
[----:B------:R-:W0:Y:S01]  /*05b0*/  BREV R16, R15 ;  /* 0x0000000f00107301 */ /* 0x000e220000000000 */
[----:B------:R-:W-:-:S07]  /*05c0*/  R2UR UR6, R13 ;  /* 0x000000000d0672ca */ /* 0x000fce00000e0000 */
[----:B0-----:R0:W1:Y:S06]  /*05d0*/  FLO.U32.SH R18, R16 ;  /* 0x0000001000127300 */ /* 0x00106c00000e0400 */
[----:B------:R-:W-:Y:S05]  /*05e0*/  BRA.DIV UR6, `(.L_x_11) ;  /* 0x0000000e06a07947 */ /* 0x000fea000b800000 */
[----:B-1----:R-:W1:Y:S02]  /*05f0*/  SHFL.IDX PT, R21, R14, R18, 0x1f ;  /* 0x00001f120e157589 */ /* 0x002e6400000e0000 */
[----:B-1----:R-:W-:-:S13]  /*0600*/  ISETP.NE.AND P0, PT, R14, R21, PT ;  /* 0x000000150e00720c */ /* 0x002fda0003f05270 */
[----:B------:R-:W-:-:S07]  /*0610*/  VOTE.ANY R17, PT, !P0 ;  /* 0x0000000000117806 */ /* 0x000fce00040e0100 */
.L_x_47:
[----:B------:R-:W-:Y:S02]  /*0620*/  ISETP.NE.AND P0, PT, R7, R18, PT ;  /* 0x000000120700720c */ /* 0x000fe40003f05270 */
[----:B------:R-:W-:-:S11]  /*0630*/  LOP3.LUT R18, RZ, R17, RZ, 0x33, !PT ;  /* 0x00000011ff127212 */ /* 0x000fd600078e33ff */
[----:B------:R-:W-:Y:S01]  /*0640*/  @!P0 IMAD R21, R21, 0x4, R8 ;  /* 0x0000000415158824 */ /* 0x000fe200078e0208 */
[----:B0-----:R-:W0:Y:S04]  /*0650*/  @!P0 POPC R16, R17 ;  /* 0x0000001100108309 */ /* 0x001e280000000000 */
[----:B------:R-:W0:Y:S02]  /*0660*/  @!P0 LDS R23, [R21] ;  /* 0x0000000015178984 */ /* 0x000e240000000800 */
[----:B0-----:R-:W-:-:S05]  /*0670*/  @!P0 IMAD.IADD R16, R16, 0x1, R23 ;  /* 0x0000000110108824 */ /* 0x001fca00078e0217 */
[----:B------:R0:W-:Y:S01]  /*0680*/  @!P0 STS [R21], R16 ;  /* 0x0000001015008388 */ /* 0x0001e20000000800 */
[----:B------:R-:W-:-:S13]  /*0690*/  LOP3.LUT P0, R15, R15, RZ, R18, 0xa0, !PT ;  /* 0x000000ff0f0f7212 */ /* 0x000fda000780a012 */
[----:B0-----:R-:W-:Y:S05]  /*06a0*/  @P0 BRA `(.L_x_12) ;  /* 0xfffffffc00c00947 */ /* 0x001fea000383ffff */
.L_x_10:
[----:B------:R-:W0:Y:S02]  /*06b0*/  LDCU UR6, c[0x0][0x394] ;  /* 0x00007280ff0677ac */ /* 0x000e240008000800 */
[----:B0-----:R-:W-:-:S05]  /*06c0*/  VIADD R13, R12, -UR6 ;  /* 0x800000060c0d7c36 */ /* 0x001fca0008000000 */
        /* <DEDUP_REMOVED lines=8> */
.L_x_50:
[----:B------:R-:W-:-:S13]  /*0750*/  ISETP.NE.AND P0, PT, R12, RZ, PT ;  /* 0x000000ff0c00720c */ /* 0x000fda0003f05270 */
[----:B------:R-:W-:Y:S05]  /*0760*/  @!P0 BRA `(.L_x_14) ;  /* 0x0000000000408947 */ /* 0x000fea0003800000 */
.L_x_16:
[----:B------:R-:W0:Y:S01]  /*0770*/  BREV R15, R12 ;  /* 0x0000000c000f7301 */ /* 0x000e220000000000 */
[----:B------:R-:W-:-:S07]  /*0780*/  R2UR UR6, R13 ;  /* 0x000000000d0672ca */ /* 0x000fce00000e0000 */
[----:B0-----:R0:W1:Y:S06]  /*0790*/  FLO.U32.SH R18, R15 ;  /* 0x0000000f00127300 */ /* 0x00106c00000e0400 */
[----:B------:R-:W-:Y:S05]  /*07a0*/  BRA.DIV UR6, `(.L_x_15) ;  /* 0x0000000e06807947 */ /* 0x000fea000b800000 */
[----:B01----:R-:W0:Y:S02]  /*07b0*/  SHFL.IDX PT, R15, R14, R18, 0x1f ;  /* 0x00001f120e0f7589 */ /* 0x003e2400000e0000 */
[----:B0-----:R-:W-:-:S13]  /*07c0*/  ISETP.NE.AND P0, PT, R14, R15, PT ;  /* 0x0000000f0e00720c */ /* 0x001fda0003f05270 */
[----:B------:R-:W-:-:S07]  /*07d0*/  VOTE.ANY R17, PT, !P0 ;  /* 0x0000000000117806 */ /* 0x000fce00040e0100 */
.L_x_54:
[----:B------:R-:W-:Y:S02]  /*07e0*/  ISETP.NE.AND P0, PT, R7, R18, PT ;  /* 0x000000120700720c */ /* 0x000fe40003f05270 */
[----:B------:R-:W-:-:S11]  /*07f0*/  LOP3.LUT R21, RZ, R17, RZ, 0x33, !PT ;  /* 0x00000011ff157212 */ /* 0x000fd600078e33ff */
[----:B------:R-:W-:Y:S02]  /*0800*/  @!P0 IMAD R16, R15, 0x4, R8 ;  /* 0x000000040f108824 */ /* 0x000fe400078e0208 */
[----:B------:R-:W0:Y:S03]  /*0810*/  @!P0 POPC R15, R17 ;  /* 0x00000011000f8309 */ /* 0x000e260000000000 */
[----:B------:R-:W0:Y:S02]  /*0820*/  @!P0 LDS R18, [R16] ;  /* 0x0000000010128984 */ /* 0x000e240000000800 */
[----:B0-----:R-:W-:-:S05]  /*0830*/  @!P0 IMAD.IADD R15, R15, 0x1, R18 ;  /* 0x000000010f0f8824 */ /* 0x001fca00078e0212 */
[----:B------:R0:W-:Y:S01]  /*0840*/  @!P0 STS [R16], R15 ;  /* 0x0000000f10008388 */ /* 0x0001e20000000800 */
[----:B------:R-:W-:-:S13]  /*0850*/  LOP3.LUT P0, R12, R12, RZ, R21, 0xa0, !PT ;  /* 0x000000ff0c0c7212 */ /* 0x000fda000780a015 */
[----:B0-----:R-:W-:Y:S05]  /*0860*/  @P0 BRA `(.L_x_16) ;  /* 0xfffffffc00c00947 */ /* 0x001fea000383ffff */
.L_x_14:
        /* <DEDUP_REMOVED lines=10> */
.L_x_57:
[----:B------:R-:W-:-:S13]  /*0910*/  ISETP.NE.AND P0, PT, R17, RZ, PT ;  /* 0x000000ff1100720c */ /* 0x000fda0003f05270 */
[----:B------:R-:W-:Y:S05]  /*0920*/  @!P0 BRA `(.L_x_18) ;  /* 0x0000000000448947 */ /* 0x000fea0003800000 */
[----:B------:R-:W-:-:S07]  /*0930*/  IMAD.MOV.U32 R10, RZ, RZ, R17 ;  /* 0x000000ffff0a7224 */ /* 0x000fce00078e0011 */
.L_x_20:
[----:B------:R-:W0:Y:S01]  /*0940*/  BREV R12, R10 ;  /* 0x0000000a000c7301 */ /* 0x000e220000000000 */
[----:B------:R-:W-:-:S07]  /*0950*/  R2UR UR6, R13 ;  /* 0x000000000d0672ca */ /* 0x000fce00000e0000 */
[----:B0-----:R0:W1:Y:S06]  /*0960*/  FLO.U32.SH R18, R12 ;  /* 0x0000000c00127300 */ /* 0x00106c00000e0400 */
[----:B------:R-:W-:Y:S05]  /*0970*/  BRA.DIV UR6, `(.L_x_19) ;  /* 0x0000000e06587947 */ /* 0x000fea000b800000 */
[----:B-1----:R-:W1:Y:S02]  /*0980*/  SHFL.IDX PT, R15, R14, R18, 0x1f ;  /* 0x00001f120e0f7589 */ /* 0x002e6400000e0000 */
[----:B-1----:R-:W-:-:S13]  /*0990*/  ISETP.NE.AND P0, PT, R14, R15, PT ;  /* 0x0000000f0e00720c */ /* 0x002fda0003f05270 */
[----:B------:R-:W-:-:S07]  /*09a0*/  VOTE.ANY R17, PT, !P0 ;  /* 0x0000000000117806 */ /* 0x000fce00040e0100 */
.L_x_61:
[----:B------:R-:W-:-:S13]  /*09b0*/  ISETP.NE.AND P0, PT, R7, R18, PT ;  /* 0x000000120700720c */ /* 0x000fda0003f05270 */
[----:B------:R-:W-:Y:S01]  /*09c0*/  @!P0 IMAD R15, R15, 0x4, R8 ;  /* 0x000000040f0f8824 */ /* 0x000fe200078e0208 */
[----:B0-----:R-:W0:Y:S04]  /*09d0*/  @!P0 POPC R12, R17 ;  /* 0x00000011000c8309 */ /* 0x001e280000000000 */
[----:B------:R-:W0:Y:S02]  /*09e0*/  @!P0 LDS R21, [R15] ;  /* 0x000000000f158984 */ /* 0x000e240000000800 */
[----:B0-----:R-:W-:Y:S01]  /*09f0*/  @!P0 IMAD.IADD R12, R12, 0x1, R21 ;  /* 0x000000010c0c8824 */ /* 0x001fe200078e0215 */
[----:B------:R-:W-:-:S04]  /*0a00*/  LOP3.LUT R21, RZ, R17, RZ, 0x33, !PT ;  /* 0x00000011ff157212 */ /* 0x000fc800078e33ff */
[----:B------:R0:W-:Y:S01]  /*0a10*/  @!P0 STS [R15], R12 ;  /* 0x0000000c0f008388 */ /* 0x0001e20000000800 */
[----:B------:R-:W-:-:S13]  /*0a20*/  LOP3.LUT P0, R10, R10, RZ, R21, 0xa0, !PT ;  /* 0x000000ff0a0a7212 */ /* 0x000fda000780a015 */
[----:B0-----:R-:W-:Y:S05]  /*0a30*/  @P0 BRA `(.L_x_20) ;  /* 0xfffffffc00c00947 */ /* 0x001fea000383ffff */
.L_x_18:
[----:B------:R-:W-:Y:S05]  /*0a40*/  @!P1 BRA `(.L_x_21) ;  /* 0xfffffff800149947 */ /* 0x000fea000383ffff */
.L_x_4:
[----:B------:R-:W-:Y:S05]  /*0a50*/  BSYNC B0 ;  /* 0x0000000000007941 */ /* 0x000fea0003800000 */
.L_x_3:
[----:B------:R-:W0:Y:S01]  /*0a60*/  LDC R5, c[0x0][0x390] ;  /* 0x0000e400ff057b82 */ /* 0x000e220000000800 */
[----:B------:R-:W-:Y:S01]  /*0a70*/  BSSY.RECONVERGENT B0, `(.L_x_22) ;  /* 0x0000010000007945 */ /* 0x000fe20003800200 */
[----:B------:R-:W-:Y:S01]  /*0a80*/  IMAD.MOV.U32 R14, RZ, RZ, -0x1 ;  /* 0xffffffffff0e7424 */ /* 0x000fe200078e00ff */
[----:B0-----:R-:W-:-:S04]  /*0a90*/  LOP3.LUT R6, R5, 0x3, RZ, 0xc0, !PT ;  /* 0x0000000305067812 */ /* 0x001fc800078ec0ff */
[----:B------:R-:W-:-:S13]  /*0aa0*/  ISETP.GE.U32.AND P0, PT, R9, R6, PT ;  /* 0x000000060900720c */ /* 0x000fda0003f06070 */
[----:B------:R-:W-:Y:S05]  /*0ab0*/  @P0 BRA `(.L_x_23) ;  /* 0x00000000002c0947 */ /* 0x000fea0003800000 */
[----:B------:R-:W0:Y:S01]  /*0ac0*/  LDCU.64 UR6, c[0x0][0x380] ;  /* 0x00007000ff0677ac */ /* 0x000e220008000a00 */
[----:B------:R-:W-:-:S05]  /*0ad0*/  LOP3.LUT R6, R5, 0xfffffffc, RZ, 0xc0, !PT ;  /* 0xfffffffc05067812 */ /* 0x000fca00078ec0ff */
[----:B------:R-:W-:-:S05]  /*0ae0*/  IMAD.IADD R6, R9, 0x1, R6 ;  /* 0x0000000109067824 */ /* 0x000fca00078e0206 */
[----:B0-----:R-:W-:Y:S01]  /*0af0*/  IADD3 R6, P0, PT, R6, UR6, RZ ;  /* 0x0000000606067c10 */ /* 0x001fe2000ff1e0ff */
[----:B------:R-:W0:Y:S04]  /*0b00*/  LDCU UR6, c[0x0][0x394] ;  /* 0x00007280ff0677ac */ /* 0x000e280008000800 */
[----:B------:R-:W-:-:S05]  /*0b10*/  IMAD.X R7, RZ, RZ, UR7, P0 ;  /* 0x00000007ff077e24 */ /* 0x000fca00080e06ff */
[----:B------:R-:W0:Y:S02]  /*0b20*/  LDG.E.U8.CONSTANT R6, desc[UR8][R6.64] ;  /* 0x0000000806067981 */ /* 0x000e24000c1e9100 */
[----:B0-----:R-:W-:-:S05]  /*0b30*/  VIADD R5, R6, -UR6 ;  /* 0x8000000606057c36 */ /* 0x001fca0008000000 */
[C---:B------:R-:W-:Y:S02]  /*0b40*/  ISETP.GT.AND P0, PT, R5.reuse, R2, PT ;  /* 0x000000020500720c */ /* 0x040fe40003f04270 */
[----:B------:R-:W-:-:S04]  /*0b50*/  VIMNMX R5, PT, PT, R5, -0x1, !PT ;  /* 0xffffffff05057848 */ /* 0x000fc80007fe0100 */
[----:B------:R-:W-:-:S07]  /*0b60*/  SEL R14, R5, 0xffffffff, !P0 ;  /* 0xffffffff050e7807 */ /* 0x000fce0004000000 */
.L_x_23:
[----:B------:R-:W-:Y:S05]  /*0b70*/  BSYNC.RECONVERGENT B0 ;  /* 0x0000000000007941 */ /* 0x000fea0003800200 */
.L_x_22:
[----:B------:R-:W-:Y:S02]  /*0b80*/  VOTE.ANY R13, PT, PT ;  /* 0x00000000000d7806 */ /* 0x000fe400038e0100 */
[----:B------:R-:W-:Y:S02]  /*0b90*/  ISETP.GT.AND P0, PT, R14, -0x1, PT ;  /* 0xffffffff0e00780c */ /* 0x000fe40003f04270 */
[----:B------:R-:W-:-:S13]  /*0ba0*/  R2UR UR6, R13 ;  /* 0x000000000d0672ca */ /* 0x000fda00000e0000 */
[----:B------:R-:W-:Y:S05]  /*0bb0*/  BRA.DIV UR6, `(.L_x_24) ;  /* 0x0000000a06fc7947 */ /* 0x000fea000b800000 */
[----:B------:R-:W-:-:S07]  /*0bc0*/  VOTE.ANY R17, PT, P0 ;  /* 0x0000000000117806 */ /* 0x000fce00000e0100 */
.L_x_64:
[----:B------:R-:W-:-:S13]  /*0bd0*/  ISETP.NE.AND P0, PT, R17, RZ, PT ;  /* 0x000000ff1100720c */ /* 0x000fda0003f05270 */
[----:B------:R-:W-:Y:S05]  /*0be0*/  @!P0 BRA `(.L_x_25) ;  /* 0x0000000000488947 */ /* 0x000fea0003800000 */
[----:B------:R-:W-:Y:S01]  /*0bf0*/  IMAD.MOV.U32 R5, RZ, RZ, R17 ;  /* 0x000000ffff057224 */ /* 0x000fe200078e0011 */
[----:B------:R-:W-:-:S07]  /*0c00*/  LOP3.LUT R15, R3, 0x1f, RZ, 0xc0, !PT ;  /* 0x0000001f030f7812 */ /* 0x000fce00078ec0ff */
.L_x_27:
[----:B------:R-:W0:Y:S01]  /*0c10*/  BREV R6, R5 ;  /* 0x0000000500067301 */ /* 0x000e220000000000 */
[----:B------:R-:W-:-:S07]  /*0c20*/  R2UR UR6, R13 ;  /* 0x000000000d0672ca */ /* 0x000fce00000e0000 */
[----:B0-----:R0:W1:Y:S06]  /*0c30*/  FLO.U32.SH R18, R6 ;  /* 0x0000000600127300 */ /* 0x00106c00000e0400 */
[----:B------:R-:W-:Y:S05]  /*0c40*/  BRA.DIV UR6, `(.L_x_26) ;  /* 0x0000000a06f07947 */ /* 0x000fea000b800000 */
[----:B-1----:R-:W1:Y:S02]  /*0c50*/  SHFL.IDX PT, R7, R14, R18, 0x1f ;  /* 0x00001f120e077589 */ /* 0x002e6400000e0000 */
[----:B-1----:R-:W-:-:S13]  /*0c60*/  ISETP.NE.AND P0, PT, R14, R7, PT ;  /* 0x000000070e00720c */ /* 0x002fda0003f05270 */
[----:B------:R-:W-:-:S07]  /*0c70*/  VOTE.ANY R17, PT, !P0 ;  /* 0x0000000000117806 */ /* 0x000fce00040e0100 */
.L_x_68:
        /* <DEDUP_REMOVED lines=9> */
.L_x_25:
[----:B------:R-:W-:Y:S05]  /*0d10*/  WARPSYNC.ALL ;  /* 0x0000000000007948 */ /* 0x000fea0003800000 */
[----:B------:R-:W-:Y:S01]  /*0d20*/  BAR.SYNC.DEFER_BLOCKING 0x0 ;  /* 0x0000000000007b1d */ /* 0x000fe20000010000 */
[----:B------:R-:W-:-:S13]  /*0d30*/  ISETP.GT.AND P0, PT, R3, R2, PT ;  /* 0x000000020300720c */ /* 0x000fda0003f04270 */
[----:B------:R-:W-:Y:S05]  /*0d40*/  @P0 EXIT ;  /* 0x000000000000094d */ /* 0x000fea0003800000 */
[C---:B------:R-:W-:Y:S01]  /*0d50*/  LOP3.LUT R5, R11.reuse, 0x7, RZ, 0xc0, !PT ;  /* 0x000000070b057812 */ /* 0x040fe200078ec0ff */
[----:B------:R-:W-:Y:S01]  /*0d60*/  VIADD R6, R11, 0xffffffff ;  /* 0xffffffff0b067836 */ /* 0x000fe20000000000 */
[----:B------:R-:W-:-:S03]  /*0d70*/  LOP3.LUT R14, R19, 0x60, RZ, 0xc0, !PT ;  /* 0x00000060130e7812 */ /* 0x000fc600078ec0ff */
[----:B------:R-:W-:Y:S01]  /*0d80*/  VIADD R5, R5, 0xffffffff ;  /* 0xffffffff05057836 */ /* 0x000fe20000000000 */
[----:B------:R-:W-:-:S04]  /*0d90*/  ISETP.GE.U32.AND P1, PT, R6, 0x7, PT ;  /* 0x000000070600780c */ /* 0x000fc80003f26070 */
[----:B------:R-:W-:Y:S02]  /*0da0*/  ISETP.GE.U32.AND P0, PT, R5, 0x3, PT ;  /* 0x000000030500780c */ /* 0x000fe40003f06070 */
[C---:B------:R-:W-:Y:S02]  /*0db0*/  LOP3.LUT R5, R11.reuse, 0x7fffff8, RZ, 0xc0, !PT ;  /* 0x07fffff80b057812 */ /* 0x040fe400078ec0ff */
[----:B------:R-:W-:-:S03]  /*0dc0*/  LOP3.LUT R11, R11, 0x78, RZ, 0xc0, !PT ;  /* 0x000000780b0b7812 */ /* 0x000fc600078ec0ff */
[----:B------:R-:W-:-:S07]  /*0dd0*/  IMAD.MOV R5, RZ, RZ, -R5 ;  /* 0x000000ffff057224 */ /* 0x000fce00078e0a05 */
.L_x_33:
[----:B------:R-:W-:Y:S01]  /*0de0*/  CS2R R6, SRZ ;  /* 0x0000000000067805 */ /* 0x000fe2000001ff00 */
[----:B------:R-:W-:Y:S06]  /*0df0*/  @!P1 BRA `(.L_x_28) ;  /* 0x0000000000909947 */ /* 0x000fec0003800000 */
[----:B------:R-:W-:Y:S02]  /*0e00*/  LEA R9, R3, UR5, 0x2 ;  /* 0x0000000503097c11 */ /* 0x000fe4000f8e10ff */
[----:B------:R-:W-:Y:S01]  /*0e10*/  CS2R R6, SRZ ;  /* 0x0000000000067805 */ /* 0x000fe2000001ff00 */
[----:B------:R-:W-:-:S07]  /*0e20*/  IMAD.MOV.U32 R8, RZ, RZ, R5 ;  /* 0x000000ffff087224 */ /* 0x000fce00078e0005 */
.L_x_29:
[----:B------:R-:W-:Y:S02]  /*0e30*/  IMAD R10, R0, R7, R3 ;  /* 0x00000007000a7224 */ /* 0x000fe400078e0203 */
[----:B------:R-:W-:Y:S02]  /*0e40*/  VIADD R8, R8, 0x8 ;  /* 0x0000000808087836 */ /* 0x000fe40000000000 */
[----:B------:R-:W-:Y:S01]  /*0e50*/  VIADD R7, R7, 0x8 ;  /* 0x0000000807077836 */ /* 0x000fe20000000000 */
[----:B------:R-:W-:Y:S02]  /*0e60*/  LEA R13, R10, UR5, 0x2 ;  /* 0x000000050a0d7c11 */ /* 0x000fe4000f8e10ff */
[----:B------:R-:W-:-:S03]  /*0e70*/  ISETP.NE.AND P2, PT, R8, RZ, PT ;  /* 0x000000ff0800720c */ /* 0x000fc60003f45270 */
[--C-:B------:R-:W-:Y:S02]  /*0e80*/  IMAD R15, R0, 0x4, R13.reuse ;  /* 0x00000004000f7824 */ /* 0x100fe400078e020d */
[----:B------:R-:W-:Y:S02]  /*0e90*/  IMAD R10, R2, 0x4, R13 ;  /* 0x00000004020a7824 */ /* 0x000fe400078e020d */
[--C-:B------:R-:W-:Y:S01]  /*0ea0*/  IMAD R17, R0, 0x4, R15.reuse ;  /* 0x0000000400117824 */ /* 0x100fe200078e020f */
[----:B------:R0:W-:Y:S01]  /*0eb0*/  LDS R13, [R9] ;  /* 0x00000000090d7984 */ /* 0x0001e20000000800 */
[----:B------:R-:W-:Y:S02]  /*0ec0*/  IMAD R15, R2, 0x4, R15 ;  /* 0x00000004020f7824 */ /* 0x000fe400078e020f */
[--C-:B------:R-:W-:Y:S01]  /*0ed0*/  IMAD R21, R0, 0x4, R17.reuse ;  /* 0x0000000400157824 */ /* 0x100fe200078e0211 */
[----:B------:R-:W1:Y:S01]  /*0ee0*/  LDS R10, [R10+0x4] ;  /* 0x000004000a0a7984 */ /* 0x000e620000000800 */
[----:B------:R-:W-:-:S02]  /*0ef0*/  IMAD R12, R2, 0x4, R17 ;  /* 0x00000004020c7824 */ /* 0x000fc400078e0211 */
[--C-:B------:R-:W-:Y:S01]  /*0f00*/  IMAD R23, R0, 0x4, R21.reuse ;  /* 0x0000000400177824 */ /* 0x100fe200078e0215 */
[----:B------:R-:W-:Y:S01]  /*0f10*/  LDS R15, [R15+0x4] ;  /* 0x000004000f0f7984 */ /* 0x000fe20000000800 */
[----:B------:R-:W-:Y:S02]  /*0f20*/  IMAD R17, R2, 0x4, R21 ;  /* 0x0000000402117824 */ /* 0x000fe400078e0215 */
[--C-:B------:R-:W-:Y:S01]  /*0f30*/  IMAD R25, R0, 0x4, R23.reuse ;  /* 0x0000000400197824 */ /* 0x100fe200078e0217 */
[----:B------:R-:W2:Y:S01]  /*0f40*/  LDS R12, [R12+0x4] ;  /* 0x000004000c0c7984 */ /* 0x000ea20000000800 */
[----:B------:R-:W-:Y:S02]  /*0f50*/  IMAD R16, R2, 0x4, R23 ;  /* 0x0000000402107824 */ /* 0x000fe400078e0217 */
[--C-:B------:R-:W-:Y:S01]  /*0f60*/  IMAD R21, R0, 0x4, R25.reuse ;  /* 0x0000000400157824 */ /* 0x100fe200078e0219 */
[----:B------:R-:W-:Y:S01]  /*0f70*/  LDS R17, [R17+0x4] ;  /* 0x0000040011117984 */ /* 0x000fe20000000800 */
[----:B------:R-:W-:-:S02]  /*0f80*/  IMAD R25, R2, 0x4, R25 ;  /* 0x0000000402197824 */ /* 0x000fc400078e0219 */
[----:B------:R-:W-:Y:S01]  /*0f90*/  IMAD R18, R2, 0x4, R21 ;  /* 0x0000000402127824 */ /* 0x000fe200078e0215 */
[----:B------:R-:W3:Y:S01]  /*0fa0*/  LDS R16, [R16+0x4] ;  /* 0x0000040010107984 */ /* 0x000ee20000000800 */
[----:B0-----:R-:W-:-:S03]  /*0fb0*/  IMAD R9, R0, 0x20, R9 ;  /* 0x0000002000097824 */ /* 0x001fc600078e0209 */
[----:B------:R-:W-:Y:S04]  /*0fc0*/  LDS R21, [R25+0x4] ;  /* 0x0000040019157984 */ /* 0x000fe80000000800 */
[----:B------:R-:W0:Y:S01]  /*0fd0*/  LDS R18, [R18+0x4] ;  /* 0x0000040012127984 */ /* 0x000e220000000800 */
[----:B-1----:R-:W-:-:S04]  /*0fe0*/  IADD3 R10, PT, PT, R10, R13, R6 ;  /* 0x0000000d0a0a7210 */ /* 0x002fc80007ffe006 */
[----:B--2---:R-:W-:-:S04]  /*0ff0*/  IADD3 R10, PT, PT, R12, R15, R10 ;  /* 0x0000000f0c0a7210 */ /* 0x004fc80007ffe00a */
[----:B---3--:R-:W-:-:S04]  /*1000*/  IADD3 R10, PT, PT, R16, R17, R10 ;  /* 0x00000011100a7210 */ /* 0x008fc80007ffe00a */
[----:B0-----:R-:W-:Y:S01]  /*1010*/  IADD3 R6, PT, PT, R18, R21, R10 ;  /* 0x0000001512067210 */ /* 0x001fe20007ffe00a */
[----:B------:R-:W-:Y:S06]  /*1020*/  @P2 BRA `(.L_x_29) ;  /* 0xfffffffc00802947 */ /* 0x000fec000383ffff */
[----:B------:R-:W-:-:S07]  /*1030*/  IMAD.MOV.U32 R7, RZ, RZ, R11 ;  /* 0x000000ffff077224 */ /* 0x000fce00078e000b */
.L_x_28:
[----:B------:R-:W-:-:S13]  /*1040*/  LOP3.LUT P2, RZ, R19, 0xe0, RZ, 0xc0, !PT ;  /* 0x000000e013ff7812 */ /* 0x000fda000784c0ff */
[----:B------:R-:W-:Y:S05]  /*1050*/  @!P2 BRA `(.L_x_30) ;  /* 0x00000000007ca947 */ /* 0x000fea0003800000 */
[----:B------:R-:W-:Y:S01]  /*1060*/  ISETP.NE.AND P2, PT, R14, RZ, PT ;  /* 0x000000ff0e00720c */ /* 0x000fe20003f45270 */
[----:B------:R-:W-:-:S12]  /*1070*/  @!P0 BRA `(.L_x_31) ;  /* 0x0000000000388947 */ /* 0x000fd80003800000 */
[----:B------:R-:W-:Y:S02]  /*1080*/  IMAD R8, R0, R7, R3 ;  /* 0x0000000700087224 */ /* 0x000fe400078e0203 */
[----:B------:R-:W-:-:S03]  /*1090*/  VIADD R7, R7, 0x4 ;  /* 0x0000000407077836 */ /* 0x000fc60000000000 */
[----:B------:R-:W-:-:S05]  /*10a0*/  LEA R9, R8, UR5, 0x2 ;  /* 0x0000000508097c11 */ /* 0x000fca000f8e10ff */
[--C-:B------:R-:W-:Y:S02]  /*10b0*/  IMAD R13, R0, 0x4, R9.reuse ;  /* 0x00000004000d7824 */ /* 0x100fe400078e0209 */
[----:B------:R-:W-:Y:S02]  /*10c0*/  IMAD R8, R2, 0x4, R9 ;  /* 0x0000000402087824 */ /* 0x000fe400078e0209 */
[--C-:B------:R-:W-:Y:S01]  /*10d0*/  IMAD R15, R0, 0x4, R13.reuse ;  /* 0x00000004000f7824 */ /* 0x100fe200078e020d */
[----:B------:R-:W-:Y:S01]  /*10e0*/  LDS R9, [R9] ;  /* 0x0000000009097984 */ /* 0x000fe20000000800 */
[C---:B------:R-:W-:Y:S02]  /*10f0*/  IMAD R13, R2.reuse, 0x4, R13 ;  /* 0x00000004020d7824 */ /* 0x040fe400078e020d */
[----:B------:R-:W-:Y:S01]  /*1100*/  IMAD R10, R2, 0x4, R15 ;  /* 0x00000004020a7824 */ /* 0x000fe200078e020f */
[----:B------:R-:W0:Y:S04]  /*1110*/  LDS R8, [R8+0x4] ;  /* 0x0000040008087984 */ /* 0x000e280000000800 */
[----:B------:R-:W-:Y:S04]  /*1120*/  LDS R13, [R13+0x4] ;  /* 0x000004000d0d7984 */ /* 0x000fe80000000800 */
[----:B------:R-:W1:Y:S01]  /*1130*/  LDS R10, [R10+0x4] ;  /* 0x000004000a0a7984 */ /* 0x000e620000000800 */
[----:B0-----:R-:W-:-:S04]  /*1140*/  IADD3 R6, PT, PT, R8, R9, R6 ;  /* 0x0000000908067210 */ /* 0x001fc80007ffe006 */
[----:B-1----:R-:W-:-:S07]  /*1150*/  IADD3 R6, PT, PT, R10, R13, R6 ;  /* 0x0000000d0a067210 */ /* 0x002fce0007ffe006 */
.L_x_31:
[----:B------:R-:W-:Y:S05]  /*1160*/  @!P2 BRA `(.L_x_30) ;  /* 0x000000000038a947 */ /* 0x000fea0003800000 */
[----:B------:R-:W-:Y:S02]  /*1170*/  ISETP.NE.AND P2, PT, R14, 0x20, PT ;  /* 0x000000200e00780c */ /* 0x000fe40003f45270 */
[----:B------:R-:W-:-:S11]  /*1180*/  LOP3.LUT P3, RZ, R19, 0x20, RZ, 0xc0, !PT ;  /* 0x0000002013ff7812 */ /* 0x000fd6000786c0ff */
[----:B------:R-:W-:Y:S05]  /*1190*/  @!P2 BRA `(.L_x_32) ;  /* 0x00000000001ca947 */ /* 0x000fea0003800000 */
[----:B------:R-:W-:Y:S02]  /*11a0*/  IMAD R8, R0, R7, R3 ;  /* 0x0000000700087224 */ /* 0x000fe400078e0203 */
[----:B------:R-:W-:-:S03]  /*11b0*/  VIADD R7, R7, 0x2 ;  /* 0x0000000207077836 */ /* 0x000fc60000000000 */
[----:B------:R-:W-:-:S05]  /*11c0*/  LEA R9, R8, UR5, 0x2 ;  /* 0x0000000508097c11 */ /* 0x000fca000f8e10ff */
[----:B------:R-:W-:Y:S02]  /*11d0*/  IMAD R8, R2, 0x4, R9 ;  /* 0x0000000402087824 */ /* 0x000fe400078e0209 */
[----:B------:R-:W-:Y:S04]  /*11e0*/  LDS R9, [R9] ;  /* 0x0000000009097984 */ /* 0x000fe80000000800 */
[----:B------:R-:W0:Y:S02]  /*11f0*/  LDS R8, [R8+0x4] ;  /* 0x0000040008087984 */ /* 0x000e240000000800 */
[----:B0-----:R-:W-:-:S07]  /*1200*/  IADD3 R6, PT, PT, R8, R9, R6 ;  /* 0x0000000908067210 */ /* 0x001fce0007ffe006 */
.L_x_32:
[----:B------:R-:W-:-:S05]  /*1210*/  @P3 IMAD R7, R0, R7, R3 ;  /* 0x0000000700073224 */ /* 0x000fca00078e0203 */
[----:B------:R-:W-:-:S06]  /*1220*/  @P3 LEA R7, R7, UR5, 0x2 ;  /* 0x0000000507073c11 */ /* 0x000fcc000f8e10ff */
[----:B------:R-:W0:Y:S02]  /*1230*/  @P3 LDS R7, [R7] ;  /* 0x0000000007073984 */ /* 0x000e240000000800 */
[----:B0-----:R-:W-:-:S07]  /*1240*/  @P3 IMAD.IADD R6, R6, 0x1, R7 ;  /* 0x0000000106063824 */ /* 0x001fce00078e0207 */
.L_x_30:
[----:B------:R-:W0:Y:S02]  /*1250*/  LDC.64 R8, c[0x0][0x388] ;  /* 0x0000e200ff087b82 */ /* 0x000e240000000a00 */
[----:B0-----:R-:W-:-:S04]  /*1260*/  IMAD.WIDE R8, R3, 0x4, R8 ;  /* 0x0000000403087825 */ /* 0x001fc800078e0208 */
[----:B------:R-:W-:Y:S01]  /*1270*/  IMAD.IADD R3, R4, 0x1, R3 ;  /* 0x0000000104037824 */ /* 0x000fe200078e0203 */
[----:B------:R0:W-:Y:S04]  /*1280*/  REDG.E.ADD.STRONG.GPU desc[UR8][R8.64], R6 ;  /* 0x000000060800798e */ /* 0x0001e8000c12e108 */
[----:B------:R-:W-:-:S13]  /*1290*/  ISETP.GT.AND P2, PT, R3, R2, PT ;  /* 0x000000020300720c */ /* 0x000fda0003f44270 */
[----:B0-----:R-:W-:Y:S05]  /*12a0*/  @!P2 BRA `(.L_x_33) ;  /* 0xfffffff800cca947 */ /* 0x001fea000383ffff */
[----:B------:R-:W-:Y:S05]  /*12b0*/  EXIT ;  /* 0x000000000000794d */ /* 0x000fea0003800000 */
.L_x_5:
[----:B------:R-:W-:Y:S01]  /*12c0*/  BSSY B1, `(.L_x_34) ;  /* 0x0000004000017945 */ /* 0x000fe20003800000 */
[----:B------:R-:W-:Y:S05]  /*12d0*/  WARPSYNC.COLLECTIVE R13, `(.L_x_35) ;  /* 0x000000000d087348 */ /* 0x000fea0003c00000 */
[----:B------:R-:W-:Y:S01]  /*12e0*/  VOTE.ANY R17, PT, P0 ;  /* 0x0000000000117806 */ /* 0x000fe200000e0100 */
[----:B------:R-:W-:Y:S06]  /*12f0*/  ENDCOLLECTIVE ;  /* 0x000000000000791b */ /* 0x000fec0003800000 */
.L_x_35:
[----:B------:R-:W-:Y:S05]  /*1300*/  BSYNC B1 ;  /* 0x0000000000017941 */ /* 0x000fea0003800000 */
.L_x_34:
[----:B------:R-:W-:Y:S01]  /*1310*/  IMAD.MOV.U32 R16, RZ, RZ, R17 ;  /* 0x000000ffff107224 */ /* 0x000fe200078e0011 */
[----:B------:R-:W-:Y:S06]  /*1320*/  BRA `(.L_x_36) ;  /* 0xfffffff000207947 */ /* 0x000fec000383ffff */
.L_x_7:
[----:B------:R-:W-:Y:S01]  /*1330*/  BSSY B1, `(.L_x_37) ;  /* 0x0000005000017945 */ /* 0x000fe20003800000 */
[----:B0-----:R-:W-:-:S07]  /*1340*/  IMAD.MOV.U32 R17, RZ, RZ, 0x1f ;  /* 0x0000001fff117424 */ /* 0x001fce00078e00ff */
[----:B-1----:R-:W-:Y:S05]  /*1350*/  WARPSYNC.COLLECTIVE R13, `(.L_x_38) ;  /* 0x000000000d087348 */ /* 0x002fea0003c00000 */
[----:B-1----:R0:W1:Y:S02]  /*1360*/  SHFL.IDX P0, R17, R14, R18, R17 ;  /* 0x000000120e117389 */ /* 0x0020640000000011 */
[----:B01----:R-:W-:Y:S05]  /*1370*/  ENDCOLLECTIVE ;  /* 0x000000000000791b */ /* 0x003fea0003800000 */
.L_x_38:
[----:B------:R-:W-:Y:S05]  /*1380*/  BSYNC B1 ;  /* 0x0000000000017941 */ /* 0x000fea0003800000 */
.L_x_37:
[----:B------:R-:W-:-:S05]  /*1390*/  IMAD.MOV.U32 R21, RZ, RZ, R17 ;  /* 0x000000ffff157224 */ /* 0x000fca00078e0011 */
[----:B------:R-:W-:-:S04]  /*13a0*/  ISETP.NE.AND P0, PT, R14, R21, PT ;  /* 0x000000150e00720c */ /* 0x000fc80003f05270 */
[----:B------:R-:W-:-:S13]  /*13b0*/  PLOP3.LUT P0, PT, P0, PT, PT, 0x8, 0x80 ;  /* 0x000000000080781c */ /* 0x000fda000070e170 */
[----:B------:R-:W-:Y:S05]  /*13c0*/  WARPSYNC.COLLECTIVE R13, `(.L_x_39) ;  /* 0x000000000d087348 */ /* 0x000fea0003c00000 */
[----:B------:R-:W-:Y:S01]  /*13d0*/  VOTE.ANY R17, PT, P0 ;  /* 0x0000000000117806 */ /* 0x000fe200000e0100 */
[----:B------:R-:W-:Y:S06]  /*13e0*/  ENDCOLLECTIVE ;  /* 0x000000000000791b */ /* 0x000fec0003800000 */
.L_x_39:
[----:B------:R-:W-:Y:S05]  /*13f0*/  BRA `(.L_x_40) ;  /* 0xfffffff000187947 */ /* 0x000fea000383ffff */
.L_x_9:
[----:B------:R-:W-:Y:S01]  /*1400*/  BSSY B1, `(.L_x_41) ;  /* 0x0000004000017945 */ /* 0x000fe20003800000 */
[----:B------:R-:W-:Y:S05]  /*1410*/  WARPSYNC.COLLECTIVE R13, `(.L_x_42) ;  /* 0x000000000d087348 */ /* 0x000fea0003c00000 */
[----:B------:R-:W-:Y:S01]  /*1420*/  VOTE.ANY R17, PT, P0 ;  /* 0x0000000000117806 */ /* 0x000fe200000e0100 */
[----:B------:R-:W-:Y:S06]  /*1430*/  ENDCOLLECTIVE ;  /* 0x000000000000791b */ /* 0x000fec0003800000 */
.L_x_42:
[----:B------:R-:W-:Y:S05]  /*1440*/  BSYNC B1 ;  /* 0x0000000000017941 */ /* 0x000fea0003800000 */
.L_x_41:
[----:B------:R-:W-:Y:S01]  /*1450*/  IMAD.MOV.U32 R15, RZ, RZ, R17 ;  /* 0x000000ffff0f7224 */ /* 0x000fe200078e0011 */
[----:B------:R-:W-:Y:S06]  /*1460*/  BRA `(.L_x_43) ;  /* 0xfffffff000487947 */ /* 0x000fec000383ffff */
.L_x_11:
[----:B------:R-:W-:Y:S01]  /*1470*/  BSSY B1, `(.L_x_44) ;  /* 0x0000005000017945 */ /* 0x000fe20003800000 */
[----:B------:R-:W-:-:S07]  /*1480*/  IMAD.MOV.U32 R17, RZ, RZ, 0x1f ;  /* 0x0000001fff117424 */ /* 0x000fce00078e00ff */
[----:B01----:R-:W-:Y:S05]  /*1490*/  WARPSYNC.COLLECTIVE R13, `(.L_x_45) ;  /* 0x000000000d087348 */ /* 0x003fea0003c00000 */
[----:B-1----:R1:W2:Y:S02]  /*14a0*/  SHFL.IDX P0, R17, R14, R18, R17 ;  /* 0x000000120e117389 */ /* 0x0022a40000000011 */
[----:B012---:R-:W-:Y:S05]  /*14b0*/  ENDCOLLECTIVE ;  /* 0x000000000000791b */ /* 0x007fea0003800000 */
.L_x_45:
[----:B------:R-:W-:Y:S05]  /*14c0*/  BSYNC B1 ;  /* 0x0000000000017941 */ /* 0x000fea0003800000 */
.L_x_44:
[----:B------:R-:W-:-:S05]  /*14d0*/  IMAD.MOV.U32 R21, RZ, RZ, R17 ;  /* 0x000000ffff157224 */ /* 0x000fca00078e0011 */
[----:B------:R-:W-:-:S04]  /*14e0*/  ISETP.NE.AND P0, PT, R14, R21, PT ;  /* 0x000000150e00720c */ /* 0x000fc80003f05270 */
[----:B------:R-:W-:-:S13]  /*14f0*/  PLOP3.LUT P0, PT, P0, PT, PT, 0x8, 0x80 ;  /* 0x000000000080781c */ /* 0x000fda000070e170 */
[----:B------:R-:W-:Y:S05]  /*1500*/  WARPSYNC.COLLECTIVE R13, `(.L_x_46) ;  /* 0x000000000d087348 */ /* 0x000fea0003c00000 */
[----:B------:R-:W-:Y:S01]  /*1510*/  VOTE.ANY R17, PT, P0 ;  /* 0x0000000000117806 */ /* 0x000fe200000e0100 */
[----:B------:R-:W-:Y:S06]  /*1520*/  ENDCOLLECTIVE ;  /* 0x000000000000791b */ /* 0x000fec0003800000 */
.L_x_46:
[----:B------:R-:W-:Y:S05]  /*1530*/  BRA `(.L_x_47) ;  /* 0xfffffff000387947 */ /* 0x000fea000383ffff */
.L_x_13:
[----:B------:R-:W-:Y:S01]  /*1540*/  BSSY B1, `(.L_x_48) ;  /* 0x0000004000017945 */ /* 0x000fe20003800000 */
[----:B------:R-:W-:Y:S05]  /*1550*/  WARPSYNC.COLLECTIVE R13, `(.L_x_49) ;  /* 0x000000000d087348 */ /* 0x000fea0003c00000 */
[----:B------:R-:W-:Y:S01]  /*1560*/  VOTE.ANY R17, PT, P0 ;  /* 0x0000000000117806 */ /* 0x000fe200000e0100 */
[----:B------:R-:W-:Y:S06]  /*1570*/  ENDCOLLECTIVE ;  /* 0x000000000000791b */ /* 0x000fec0003800000 */
.L_x_49:
[----:B------:R-:W-:Y:S05]  /*1580*/  BSYNC B1 ;  /* 0x0000000000017941 */ /* 0x000fea0003800000 */
.L_x_48:
[----:B------:R-:W-:Y:S01]  /*1590*/  IMAD.MOV.U32 R12, RZ, RZ, R17 ;  /* 0x000000ffff0c7224 */ /* 0x000fe200078e0011 */
[----:B------:R-:W-:Y:S06]  /*15a0*/  BRA `(.L_x_50) ;  /* 0xfffffff000687947 */ /* 0x000fec000383ffff */
.L_x_15:
[----:B------:R-:W-:Y:S01]  /*15b0*/  BSSY B1, `(.L_x_51) ;  /* 0x0000005000017945 */ /* 0x000fe20003800000 */
[----:B------:R-:W-:-:S07]  /*15c0*/  IMAD.MOV.U32 R17, RZ, RZ, 0x1f ;  /* 0x0000001fff117424 */ /* 0x000fce00078e00ff */
[----:B01----:R-:W-:Y:S05]  /*15d0*/  WARPSYNC.COLLECTIVE R13, `(.L_x_52) ;  /* 0x000000000d087348 */ /* 0x003fea0003c00000 */
[----:B-1----:R1:W2:Y:S02]  /*15e0*/  SHFL.IDX P0, R17, R14, R18, R17 ;  /* 0x000000120e117389 */ /* 0x0022a40000000011 */
[----:B012---:R-:W-:Y:S05]  /*15f0*/  ENDCOLLECTIVE ;  /* 0x000000000000791b */ /* 0x007fea0003800000 */
.L_x_52:
[----:B------:R-:W-:Y:S05]  /*1600*/  BSYNC B1 ;  /* 0x0000000000017941 */ /* 0x000fea0003800000 */
.L_x_51:
[----:B------:R-:W-:-:S05]  /*1610*/  IMAD.MOV.U32 R15, RZ, RZ, R17 ;  /* 0x000000ffff0f7224 */ /* 0x000fca00078e0011 */
[----:B------:R-:W-:-:S04]  /*1620*/  ISETP.NE.AND P0, PT, R14, R15, PT ;  /* 0x0000000f0e00720c */ /* 0x000fc80003f05270 */
[----:B------:R-:W-:-:S13]  /*1630*/  PLOP3.LUT P0, PT, P0, PT, PT, 0x8, 0x80 ;  /* 0x000000000080781c */ /* 0x000fda000070e170 */
[----:B------:R-:W-:Y:S05]  /*1640*/  WARPSYNC.COLLECTIVE R13, `(.L_x_53) ;  /* 0x000000000d087348 */ /* 0x000fea0003c00000 */
[----:B------:R-:W-:Y:S01]  /*1650*/  VOTE.ANY R17, PT, P0 ;  /* 0x0000000000117806 */ /* 0x000fe200000e0100 */
[----:B------:R-:W-:Y:S06]  /*1660*/  ENDCOLLECTIVE ;  /* 0x000000000000791b */ /* 0x000fec0003800000 */
.L_x_53:
[----:B------:R-:W-:Y:S05]  /*1670*/  BRA `(.L_x_54) ;  /* 0xfffffff000587947 */ /* 0x000fea000383ffff */
.L_x_17:
[----:B------:R-:W-:Y:S01]  /*1680*/  BSSY B1, `(.L_x_55) ;  /* 0x0000004000017945 */ /* 0x000fe20003800000 */
[----:B------:R-:W-:Y:S05]  /*1690*/  WARPSYNC.COLLECTIVE R13, `(.L_x_56) ;  /* 0x000000000d087348 */ /* 0x000fea0003c00000 */
[----:B------:R-:W-:Y:S01]  /*16a0*/  VOTE.ANY R17, PT, P0 ;  /* 0x0000000000117806 */ /* 0x000fe200000e0100 */
[----:B------:R-:W-:Y:S06]  /*16b0*/  ENDCOLLECTIVE ;  /* 0x000000000000791b */ /* 0x000fec0003800000 */
.L_x_56:
[----:B------:R-:W-:Y:S05]  /*16c0*/  BSYNC B1 ;  /* 0x0000000000017941 */ /* 0x000fea0003800000 */
.L_x_55:
[----:B------:R-:W-:Y:S05]  /*16d0*/  BRA `(.L_x_57) ;  /* 0xfffffff0008c7947 */ /* 0x000fea000383ffff */
.L_x_19:
[----:B------:R-:W-:Y:S01]  /*16e0*/  BSSY B1, `(.L_x_58) ;  /* 0x0000005000017945 */ /* 0x000fe20003800000 */
[----:B------:R-:W-:-:S07]  /*16f0*/  IMAD.MOV.U32 R17, RZ, RZ, 0x1f ;  /* 0x0000001fff117424 */ /* 0x000fce00078e00ff */
[----:B01----:R-:W-:Y:S05]  /*1700*/  WARPSYNC.COLLECTIVE R13, `(.L_x_59) ;  /* 0x000000000d087348 */ /* 0x003fea0003c00000 */
[----:B-1----:R1:W2:Y:S02]  /*1710*/  SHFL.IDX P0, R17, R14, R18, R17 ;  /* 0x000000120e117389 */ /* 0x0022a40000000011 */
[----:B012---:R-:W-:Y:S05]  /*1720*/  ENDCOLLECTIVE ;  /* 0x000000000000791b */ /* 0x007fea0003800000 */
.L_x_59:
[----:B------:R-:W-:Y:S05]  /*1730*/  BSYNC B1 ;  /* 0x0000000000017941 */ /* 0x000fea0003800000 */
.L_x_58:
[----:B------:R-:W-:-:S05]  /*1740*/  IMAD.MOV.U32 R15, RZ, RZ, R17 ;  /* 0x000000ffff0f7224 */ /* 0x000fca00078e0011 */
[----:B------:R-:W-:-:S04]  /*1750*/  ISETP.NE.AND P0, PT, R14, R15, PT ;  /* 0x0000000f0e00720c */ /* 0x000fc80003f05270 */
[----:B------:R-:W-:-:S13]  /*1760*/  PLOP3.LUT P0, PT, P0, PT, PT, 0x8, 0x80 ;  /* 0x000000000080781c */ /* 0x000fda000070e170 */
[----:B------:R-:W-:Y:S05]  /*1770*/  WARPSYNC.COLLECTIVE R13, `(.L_x_60) ;  /* 0x000000000d087348 */ /* 0x000fea0003c00000 */
[----:B------:R-:W-:Y:S01]  /*1780*/  VOTE.ANY R17, PT, P0 ;  /* 0x0000000000117806 */ /* 0x000fe200000e0100 */
[----:B------:R-:W-:Y:S06]  /*1790*/  ENDCOLLECTIVE ;  /* 0x000000000000791b */ /* 0x000fec0003800000 */
.L_x_60:
[----:B------:R-:W-:Y:S05]  /*17a0*/  BRA `(.L_x_61) ;  /* 0xfffffff000807947 */ /* 0x000fea000383ffff */
.L_x_24:
[----:B------:R-:W-:Y:S01]  /*17b0*/  BSSY B0, `(.L_x_62) ;  /* 0x0000004000007945 */ /* 0x000fe20003800000 */
[----:B------:R-:W-:Y:S05]  /*17c0*/  WARPSYNC.COLLECTIVE R13, `(.L_x_63) ;  /* 0x000000000d087348 */ /* 0x000fea0003c00000 */
[----:B------:R-:W-:Y:S01]  /*17d0*/  VOTE.ANY R17, PT, P0 ;  /* 0x0000000000117806 */ /* 0x000fe200000e0100 */
[----:B------:R-:W-:Y:S06]  /*17e0*/  ENDCOLLECTIVE ;  /* 0x000000000000791b */ /* 0x000fec0003800000 */
.L_x_63:
[----:B------:R-:W-:Y:S05]  /*17f0*/  BSYNC B0 ;  /* 0x0000000000007941 */ /* 0x000fea0003800000 */
.L_x_62:
[----:B------:R-:W-:Y:S05]  /*1800*/  BRA `(.L_x_64) ;  /* 0xfffffff000f07947 */ /* 0x000fea000383ffff */
.L_x_26:
[----:B------:R-:W-:Y:S01]  /*1810*/  BSSY B0, `(.L_x_65) ;  /* 0x0000005000007945 */ /* 0x000fe20003800000 */
[----:B------:R-:W-:-:S07]  /*1820*/  IMAD.MOV.U32 R17, RZ, RZ, 0x1f ;  /* 0x0000001fff117424 */ /* 0x000fce00078e00ff */
[----:B01----:R-:W-:Y:S05]  /*1830*/  WARPSYNC.COLLECTIVE R13, `(.L_x_66) ;  /* 0x000000000d087348 */ /* 0x003fea0003c00000 */
[----:B-1----:R1:W2:Y:S02]  /*1840*/  SHFL.IDX P0, R17, R14, R18, R17 ;  /* 0x000000120e117389 */ /* 0x0022a40000000011 */
[----:B012---:R-:W-:Y:S05]  /*1850*/  ENDCOLLECTIVE ;  /* 0x000000000000791b */ /* 0x007fea0003800000 */
.L_x_66:
[----:B------:R-:W-:Y:S05]  /*1860*/  BSYNC B0 ;  /* 0x0000000000007941 */ /* 0x000fea0003800000 */
.L_x_65:
[----:B------:R-:W-:-:S05]  /*1870*/  IMAD.MOV.U32 R7, RZ, RZ, R17 ;  /* 0x000000ffff077224 */ /* 0x000fca00078e0011 */
[----:B------:R-:W-:-:S04]  /*1880*/  ISETP.NE.AND P0, PT, R14, R7, PT ;  /* 0x000000070e00720c */ /* 0x000fc80003f05270 */
[----:B------:R-:W-:-:S13]  /*1890*/  PLOP3.LUT P0, PT, P0, PT, PT, 0x8, 0x80 ;  /* 0x000000000080781c */ /* 0x000fda000070e170 */
[----:B------:R-:W-:Y:S05]  /*18a0*/  WARPSYNC.COLLECTIVE R13, `(.L_x_67) ;  /* 0x000000000d087348 */ /* 0x000fea0003c00000 */
[----:B------:R-:W-:Y:S01]  /*18b0*/  VOTE.ANY R17, PT, P0 ;  /* 0x0000000000117806 */ /* 0x000fe200000e0100 */
[----:B------:R-:W-:Y:S06]  /*18c0*/  ENDCOLLECTIVE ;  /* 0x000000000000791b */ /* 0x000fec0003800000 */
.L_x_67:
[----:B------:R-:W-:Y:S05]  /*18d0*/  BRA `(.L_x_68) ;  /* 0xfffffff000e87947 */ /* 0x000fea000383ffff */
.L_x_69:
[----:B------:R-:W-:-:S00]  /*18e0*/  BRA `(.L_x_69) ;  /* 0xfffffffc00fc7947 */ /* 0x000fc0000383ffff */
[----:B------:R-:W-:-:S00]  /*18f0*/  NOP ;  /* 0x0000000000007918 */ /* 0x000fc00000000000 */
        /* <DEDUP_REMOVED lines=8> */
.L_x_70:


//--------------------- .nv.shared._Z22histogram_range_kernelPKcPjjii --------------------------
	.section	.nv.shared._Z22histogram_range_kernelPKcPjjii,"aw",@nobits
	.sectionflags	@""
	.align	16
	.zero		1024


//--------------------- .nv.shared.reserved.0     --------------------------
	.section	.nv.shared.reserved.0,"aw",@nobits
	.weak		__nv_reservedSMEM_offset_0_alias
	.size		__nv_reservedSMEM_offset_0_alias, 0, 64
	.other		__nv_reservedSMEM_offset_0_alias,@"STO_CUDA_RESERVED_SHARED STV_DEFAULT"
__nv_reservedSMEM_offset_0_alias:
	.zero		0
	.zero		64


//--------------------- .nv.constant0._Z22histogram_range_kernelPKcPjjii --------------------------
	.section	.nv.constant0._Z22histogram_range_kernelPKcPjjii,"a",@progbits
	.sectionflags	@""
	.align	4
.nv.constant0._Z22histogram_range_kernelPKcPjjii:
	.zero		924


//--------------------- SYMBOLS --------------------------

	.type		.nv.reservedSmem.offset0,@object
	.size		.nv.reservedSmem.offset0,0x4
	.type		.nv.reservedSmem.cap,@object
	.size		.nv.reservedSmem.cap,0x4
